//
// Generated by NVIDIA NVVM Compiler
//
// Compiler Build ID: CL-36424714
// Cuda compilation tools, release 13.0, V13.0.88
// Based on NVVM 20.0.0
//

.version 9.0
.target sm_100
.address_size 64

	// .globl	_Z13stripLabelingPKbPjiii
.extern .func  (.param .b32 func_retval0) vprintf
(
	.param .b64 vprintf_param_0,
	.param .b64 vprintf_param_1
)
;
// _ZZ13stripLabelingPKbPjiiiE8bitmasks has been demoted
// _ZZ13stripLabelingPKbPjiiiE11temp_labels has been demoted
.global .align 1 .b8 _ZN34_INTERNAL_0c9fc815_4_k_cu_8cfcc0b54cuda3std3__45__cpo5beginE[1];
.global .align 1 .b8 _ZN34_INTERNAL_0c9fc815_4_k_cu_8cfcc0b54cuda3std3__45__cpo3endE[1];
.global .align 1 .b8 _ZN34_INTERNAL_0c9fc815_4_k_cu_8cfcc0b54cuda3std3__45__cpo6cbeginE[1];
.global .align 1 .b8 _ZN34_INTERNAL_0c9fc815_4_k_cu_8cfcc0b54cuda3std3__45__cpo4cendE[1];
.global .align 1 .b8 _ZN34_INTERNAL_0c9fc815_4_k_cu_8cfcc0b54cuda3std3__45__cpo6rbeginE[1];
.global .align 1 .b8 _ZN34_INTERNAL_0c9fc815_4_k_cu_8cfcc0b54cuda3std3__45__cpo4rendE[1];
.global .align 1 .b8 _ZN34_INTERNAL_0c9fc815_4_k_cu_8cfcc0b54cuda3std3__45__cpo7crbeginE[1];
.global .align 1 .b8 _ZN34_INTERNAL_0c9fc815_4_k_cu_8cfcc0b54cuda3std3__45__cpo5crendE[1];
.global .align 1 .b8 _ZN34_INTERNAL_0c9fc815_4_k_cu_8cfcc0b54cuda3std3__436_GLOBAL__N__0c9fc815_4_k_cu_8cfcc0b56ignoreE[1];
.global .align 1 .b8 _ZN34_INTERNAL_0c9fc815_4_k_cu_8cfcc0b54cuda3std3__419piecewise_constructE[1];
.global .align 1 .b8 _ZN34_INTERNAL_0c9fc815_4_k_cu_8cfcc0b54cuda3std3__48in_placeE[1];
.global .align 1 .b8 _ZN34_INTERNAL_0c9fc815_4_k_cu_8cfcc0b54cuda3std3__420unreachable_sentinelE[1];
.global .align 1 .b8 _ZN34_INTERNAL_0c9fc815_4_k_cu_8cfcc0b54cuda3std3__47nulloptE[1];
.global .align 1 .b8 _ZN34_INTERNAL_0c9fc815_4_k_cu_8cfcc0b54cuda3std3__48unexpectE[1];
.global .align 1 .b8 _ZN34_INTERNAL_0c9fc815_4_k_cu_8cfcc0b54cuda3std6ranges3__45__cpo4swapE[1];
.global .align 1 .b8 _ZN34_INTERNAL_0c9fc815_4_k_cu_8cfcc0b54cuda3std6ranges3__45__cpo9iter_moveE[1];
.global .align 1 .b8 _ZN34_INTERNAL_0c9fc815_4_k_cu_8cfcc0b54cuda3std6ranges3__45__cpo5beginE[1];
.global .align 1 .b8 _ZN34_INTERNAL_0c9fc815_4_k_cu_8cfcc0b54cuda3std6ranges3__45__cpo3endE[1];
.global .align 1 .b8 _ZN34_INTERNAL_0c9fc815_4_k_cu_8cfcc0b54cuda3std6ranges3__45__cpo6cbeginE[1];
.global .align 1 .b8 _ZN34_INTERNAL_0c9fc815_4_k_cu_8cfcc0b54cuda3std6ranges3__45__cpo4cendE[1];
.global .align 1 .b8 _ZN34_INTERNAL_0c9fc815_4_k_cu_8cfcc0b54cuda3std6ranges3__45__cpo7advanceE[1];
.global .align 1 .b8 _ZN34_INTERNAL_0c9fc815_4_k_cu_8cfcc0b54cuda3std6ranges3__45__cpo9iter_swapE[1];
.global .align 1 .b8 _ZN34_INTERNAL_0c9fc815_4_k_cu_8cfcc0b54cuda3std6ranges3__45__cpo4nextE[1];
.global .align 1 .b8 _ZN34_INTERNAL_0c9fc815_4_k_cu_8cfcc0b54cuda3std6ranges3__45__cpo4prevE[1];
.global .align 1 .b8 _ZN34_INTERNAL_0c9fc815_4_k_cu_8cfcc0b54cuda3std6ranges3__45__cpo4dataE[1];
.global .align 1 .b8 _ZN34_INTERNAL_0c9fc815_4_k_cu_8cfcc0b54cuda3std6ranges3__45__cpo5cdataE[1];
.global .align 1 .b8 _ZN34_INTERNAL_0c9fc815_4_k_cu_8cfcc0b54cuda3std6ranges3__45__cpo4sizeE[1];
.global .align 1 .b8 _ZN34_INTERNAL_0c9fc815_4_k_cu_8cfcc0b54cuda3std6ranges3__45__cpo5ssizeE[1];
.global .align 1 .b8 _ZN34_INTERNAL_0c9fc815_4_k_cu_8cfcc0b54cuda3std6ranges3__45__cpo8distanceE[1];
.global .align 1 .b8 _ZN34_INTERNAL_0c9fc815_4_k_cu_8cfcc0b56thrust24THRUST_300001_SM_1000_NS8cuda_cub3parE[1];
.global .align 1 .b8 _ZN34_INTERNAL_0c9fc815_4_k_cu_8cfcc0b56thrust24THRUST_300001_SM_1000_NS8cuda_cub10par_nosyncE[1];
.global .align 1 .b8 _ZN34_INTERNAL_0c9fc815_4_k_cu_8cfcc0b56thrust24THRUST_300001_SM_1000_NS6system6detail10sequential3seqE[1];
.global .align 1 .b8 _ZN34_INTERNAL_0c9fc815_4_k_cu_8cfcc0b56thrust24THRUST_300001_SM_1000_NS12placeholders2_1E[1];
.global .align 1 .b8 _ZN34_INTERNAL_0c9fc815_4_k_cu_8cfcc0b56thrust24THRUST_300001_SM_1000_NS12placeholders2_2E[1];
.global .align 1 .b8 _ZN34_INTERNAL_0c9fc815_4_k_cu_8cfcc0b56thrust24THRUST_300001_SM_1000_NS12placeholders2_3E[1];
.global .align 1 .b8 _ZN34_INTERNAL_0c9fc815_4_k_cu_8cfcc0b56thrust24THRUST_300001_SM_1000_NS12placeholders2_4E[1];
.global .align 1 .b8 _ZN34_INTERNAL_0c9fc815_4_k_cu_8cfcc0b56thrust24THRUST_300001_SM_1000_NS12placeholders2_5E[1];
.global .align 1 .b8 _ZN34_INTERNAL_0c9fc815_4_k_cu_8cfcc0b56thrust24THRUST_300001_SM_1000_NS12placeholders2_6E[1];
.global .align 1 .b8 _ZN34_INTERNAL_0c9fc815_4_k_cu_8cfcc0b56thrust24THRUST_300001_SM_1000_NS12placeholders2_7E[1];
.global .align 1 .b8 _ZN34_INTERNAL_0c9fc815_4_k_cu_8cfcc0b56thrust24THRUST_300001_SM_1000_NS12placeholders2_8E[1];
.global .align 1 .b8 _ZN34_INTERNAL_0c9fc815_4_k_cu_8cfcc0b56thrust24THRUST_300001_SM_1000_NS12placeholders2_9E[1];
.global .align 1 .b8 _ZN34_INTERNAL_0c9fc815_4_k_cu_8cfcc0b56thrust24THRUST_300001_SM_1000_NS12placeholders3_10E[1];
.global .align 1 .b8 _ZN34_INTERNAL_0c9fc815_4_k_cu_8cfcc0b56thrust24THRUST_300001_SM_1000_NS3seqE[1];
.global .align 1 .b8 $str[30] = {40, 37, 100, 44, 32, 37, 100, 41, 44, 32, 99, 117, 114, 114, 58, 32, 37, 100, 44, 32, 110, 101, 120, 116, 58, 32, 37, 100, 10};

.visible .entry _Z13stripLabelingPKbPjiii(
	.param .u64 .ptr .align 1 _Z13stripLabelingPKbPjiii_param_0,
	.param .u64 .ptr .align 1 _Z13stripLabelingPKbPjiii_param_1,
	.param .u32 _Z13stripLabelingPKbPjiii_param_2,
	.param .u32 _Z13stripLabelingPKbPjiii_param_3,
	.param .u32 _Z13stripLabelingPKbPjiii_param_4
)
{
	.reg .pred 	%p<19>;
	.reg .b16 	%rs<2>;
	.reg .b32 	%r<57>;
	.reg .b64 	%rd<17>;
	// demoted variable
	.shared .align 4 .b8 _ZZ13stripLabelingPKbPjiiiE8bitmasks[16];
	// demoted variable
	.shared .align 4 .b8 _ZZ13stripLabelingPKbPjiiiE11temp_labels[512];
	ld.param.u64 	%rd2, [_Z13stripLabelingPKbPjiii_param_0];
	ld.param.u64 	%rd3, [_Z13stripLabelingPKbPjiii_param_1];
	ld.param.u32 	%r22, [_Z13stripLabelingPKbPjiii_param_2];
	ld.param.u32 	%r24, [_Z13stripLabelingPKbPjiii_param_3];
	ld.param.u32 	%r23, [_Z13stripLabelingPKbPjiii_param_4];
	cvta.to.global.u64 	%rd1, %rd3;
	mov.u32 	%r25, %ctaid.y;
	shl.b32 	%r26, %r25, 2;
	mov.u32 	%r1, %tid.y;
	add.s32 	%r2, %r26, %r1;
	mov.u32 	%r27, %ctaid.x;
	shl.b32 	%r28, %r27, 5;
	mov.u32 	%r3, %tid.x;
	add.s32 	%r4, %r28, %r3;
	setp.ge.s32 	%p1, %r2, %r24;
	setp.ge.s32 	%p2, %r4, %r22;
	or.pred  	%p3, %p2, %p1;
	@%p3 bra 	$L__BB0_19;
	cvta.to.global.u64 	%rd4, %rd2;
	mad.lo.s32 	%r29, %r23, %r2, %r4;
	cvt.s64.s32 	%rd5, %r29;
	add.s64 	%rd6, %rd4, %rd5;
	ld.global.s8 	%rs1, [%rd6];
	setp.gt.s16 	%p4, %rs1, 0;
	mov.b32 	%r30, -1;
	vote.sync.ballot.b32 	%r5, %p4, %r30;
	setp.ne.s32 	%p6, %r3, 0;
	shl.b32 	%r31, %r1, 2;
	mov.u32 	%r32, _ZZ13stripLabelingPKbPjiiiE8bitmasks;
	add.s32 	%r6, %r32, %r31;
	@%p6 bra 	$L__BB0_3;
	st.shared.u32 	[%r6], %r5;
$L__BB0_3:
	setp.lt.s16 	%p7, %rs1, 1;
	bar.sync 	0;
	shl.b32 	%r33, %r1, 7;
	mov.u32 	%r34, _ZZ13stripLabelingPKbPjiiiE11temp_labels;
	add.s32 	%r7, %r34, %r33;
	shl.b32 	%r35, %r3, 2;
	add.s32 	%r8, %r7, %r35;
	@%p7 bra 	$L__BB0_16;
	ld.shared.u32 	%r37, [%r6];
	sub.s32 	%r38, 32, %r3;
	shl.b32 	%r39, %r37, %r38;
	not.b32 	%r40, %r39;
	clz.b32 	%r9, %r40;
	setp.ne.s32 	%p8, %r9, 0;
	@%p8 bra 	$L__BB0_6;
	mad.lo.s32 	%r48, %r22, %r2, %r4;
	st.shared.u32 	[%r8], %r48;
	mul.wide.u32 	%rd13, %r48, 4;
	add.s64 	%rd14, %rd1, %rd13;
	st.global.u32 	[%rd14], %r48;
	bra.uni 	$L__BB0_17;
$L__BB0_6:
	sub.s32 	%r41, %r3, %r9;
	shl.b32 	%r42, %r41, 2;
	add.s32 	%r43, %r7, %r42;
	ld.shared.u32 	%r52, [%r43];
	shl.b32 	%r44, %r9, 2;
	add.s32 	%r45, %r43, %r44;
	st.shared.u32 	[%r45], %r52;
	mad.lo.s32 	%r54, %r22, %r2, %r4;
	setp.eq.s32 	%p9, %r52, %r54;
	@%p9 bra 	$L__BB0_10;
	mov.u32 	%r51, %r52;
$L__BB0_8:
	mul.wide.u32 	%rd7, %r51, 4;
	add.s64 	%rd8, %rd1, %rd7;
	ld.global.u32 	%r13, [%rd8];
	setp.eq.s32 	%p10, %r51, %r13;
	mov.u32 	%r52, %r51;
	@%p10 bra 	$L__BB0_10;
	setp.ne.s32 	%p11, %r13, %r54;
	mov.u32 	%r51, %r13;
	mov.u32 	%r52, %r54;
	@%p11 bra 	$L__BB0_8;
$L__BB0_10:
	setp.eq.s32 	%p12, %r52, %r54;
	@%p12 bra 	$L__BB0_14;
	mov.u32 	%r53, %r54;
$L__BB0_12:
	mul.wide.u32 	%rd9, %r53, 4;
	add.s64 	%rd10, %rd1, %rd9;
	ld.global.u32 	%r16, [%rd10];
	setp.eq.s32 	%p13, %r53, %r16;
	mov.u32 	%r54, %r53;
	@%p13 bra 	$L__BB0_14;
	setp.ne.s32 	%p14, %r52, %r16;
	mov.u32 	%r53, %r16;
	mov.u32 	%r54, %r52;
	@%p14 bra 	$L__BB0_12;
$L__BB0_14:
	setp.eq.s32 	%p15, %r52, %r54;
	@%p15 bra 	$L__BB0_17;
$L__BB0_15:
	max.u32 	%r46, %r52, %r54;
	min.u32 	%r54, %r52, %r54;
	mul.wide.u32 	%rd11, %r46, 4;
	add.s64 	%rd12, %rd1, %rd11;
	atom.global.min.u32 	%r47, [%rd12], %r54;
	setp.eq.s32 	%p16, %r46, %r47;
	selp.b32 	%r52, %r54, %r47, %p16;
	setp.eq.s32 	%p17, %r52, %r54;
	@%p17 bra 	$L__BB0_17;
	bra.uni 	$L__BB0_15;
$L__BB0_16:
	mov.b32 	%r36, -1;
	st.shared.u32 	[%r8], %r36;
$L__BB0_17:
	setp.lt.s16 	%p18, %rs1, 1;
	bar.sync 	0;
	@%p18 bra 	$L__BB0_19;
	ld.shared.u32 	%r49, [%r8];
	mad.lo.s32 	%r50, %r22, %r2, %r4;
	mul.wide.s32 	%rd15, %r50, 4;
	add.s64 	%rd16, %rd1, %rd15;
	st.global.u32 	[%rd16], %r49;
$L__BB0_19:
	ret;

}
	// .globl	_Z13borderMergingPKbPjiii
.visible .entry _Z13borderMergingPKbPjiii(
	.param .u64 .ptr .align 1 _Z13borderMergingPKbPjiii_param_0,
	.param .u64 .ptr .align 1 _Z13borderMergingPKbPjiii_param_1,
	.param .u32 _Z13borderMergingPKbPjiii_param_2,
	.param .u32 _Z13borderMergingPKbPjiii_param_3,
	.param .u32 _Z13borderMergingPKbPjiii_param_4
)
{
	.local .align 16 .b8 	__local_depot1[16];
	.reg .b64 	%SP;
	.reg .b64 	%SPL;
	.reg .pred 	%p<23>;
	.reg .b16 	%rs<3>;
	.reg .b32 	%r<48>;
	.reg .b64 	%rd<19>;

	mov.u64 	%SPL, __local_depot1;
	cvta.local.u64 	%SP, %SPL;
	ld.param.u64 	%rd2, [_Z13borderMergingPKbPjiii_param_0];
	ld.param.u64 	%rd3, [_Z13borderMergingPKbPjiii_param_1];
	ld.param.u32 	%r22, [_Z13borderMergingPKbPjiii_param_2];
	ld.param.u32 	%r23, [_Z13borderMergingPKbPjiii_param_3];
	cvta.to.global.u64 	%rd1, %rd3;
	mov.u32 	%r1, %ctaid.y;
	setp.eq.s32 	%p1, %r1, 0;
	@%p1 bra 	$L__BB1_15;
	mov.u32 	%r24, %ntid.y;
	mul.lo.s32 	%r25, %r24, %r1;
	shl.b32 	%r26, %r25, 2;
	add.s32 	%r2, %r26, -1;
	setp.ge.s32 	%p2, %r26, %r23;
	@%p2 bra 	$L__BB1_15;
	mov.u32 	%r27, %ctaid.x;
	mov.u32 	%r28, %ntid.x;
	mov.u32 	%r3, %tid.x;
	mad.lo.s32 	%r4, %r27, %r28, %r3;
	setp.ge.s32 	%p3, %r4, %r22;
	@%p3 bra 	$L__BB1_15;
	mad.lo.s32 	%r5, %r22, %r2, %r4;
	cvt.s64.s32 	%rd4, %r5;
	cvta.to.global.u64 	%rd5, %rd2;
	add.s64 	%rd6, %rd5, %rd4;
	ld.global.s8 	%rs1, [%rd6];
	setp.gt.s16 	%p4, %rs1, 0;
	mov.b32 	%r29, -1;
	vote.sync.ballot.b32 	%r30, %p4, %r29;
	cvt.s64.s32 	%rd7, %r22;
	add.s64 	%rd8, %rd6, %rd7;
	ld.global.s8 	%rs2, [%rd8];
	setp.gt.s16 	%p6, %rs2, 0;
	vote.sync.ballot.b32 	%r7, %p6, %r29;
	setp.eq.s32 	%p8, %r7, 0;
	setp.eq.s32 	%p9, %r30, 0;
	or.pred  	%p10, %p8, %p9;
	@%p10 bra 	$L__BB1_15;
	sub.s32 	%r31, 32, %r3;
	shl.b32 	%r32, %r30, %r31;
	not.b32 	%r33, %r32;
	clz.b32 	%r34, %r33;
	shl.b32 	%r35, %r7, %r31;
	not.b32 	%r36, %r35;
	clz.b32 	%r9, %r36;
	setp.ne.s32 	%p11, %r9, 0;
	setp.ne.s32 	%p12, %r34, 0;
	and.pred  	%p13, %p11, %p12;
	@%p13 bra 	$L__BB1_15;
	add.s32 	%r37, %r5, %r22;
	sub.s32 	%r43, %r37, %r9;
	sub.s32 	%r45, %r5, %r34;
	add.u64 	%rd9, %SP, 0;
	add.u64 	%rd10, %SPL, 0;
	st.local.v4.u32 	[%rd10], {%r2, %r4, %r43, %r45};
	mov.u64 	%rd11, $str;
	cvta.global.u64 	%rd12, %rd11;
	{ // callseq 0, 0
	.param .b64 param0;
	st.param.b64 	[param0], %rd12;
	.param .b64 param1;
	st.param.b64 	[param1], %rd9;
	.param .b32 retval0;
	call.uni (retval0), 
	vprintf, 
	(
	param0, 
	param1
	);
	ld.param.b32 	%r38, [retval0];
	} // callseq 0
	setp.eq.s32 	%p14, %r43, %r45;
	@%p14 bra 	$L__BB1_9;
	mov.u32 	%r42, %r43;
$L__BB1_7:
	mul.wide.u32 	%rd13, %r42, 4;
	add.s64 	%rd14, %rd1, %rd13;
	ld.global.u32 	%r13, [%rd14];
	setp.eq.s32 	%p15, %r42, %r13;
	mov.u32 	%r43, %r42;
	@%p15 bra 	$L__BB1_9;
	setp.ne.s32 	%p16, %r13, %r45;
	mov.u32 	%r42, %r13;
	mov.u32 	%r43, %r45;
	@%p16 bra 	$L__BB1_7;
$L__BB1_9:
	setp.eq.s32 	%p17, %r43, %r45;
	@%p17 bra 	$L__BB1_13;
	mov.u32 	%r44, %r45;
$L__BB1_11:
	mul.wide.u32 	%rd15, %r44, 4;
	add.s64 	%rd16, %rd1, %rd15;
	ld.global.u32 	%r16, [%rd16];
	setp.eq.s32 	%p18, %r44, %r16;
	mov.u32 	%r45, %r44;
	@%p18 bra 	$L__BB1_13;
	setp.ne.s32 	%p19, %r43, %r16;
	mov.u32 	%r44, %r16;
	mov.u32 	%r45, %r43;
	@%p19 bra 	$L__BB1_11;
$L__BB1_13:
	setp.eq.s32 	%p20, %r43, %r45;
	@%p20 bra 	$L__BB1_15;
$L__BB1_14:
	max.u32 	%r40, %r43, %r45;
	min.u32 	%r45, %r43, %r45;
	mul.wide.u32 	%rd17, %r40, 4;
	add.s64 	%rd18, %rd1, %rd17;
	atom.global.min.u32 	%r41, [%rd18], %r45;
	setp.eq.s32 	%p21, %r40, %r41;
	selp.b32 	%r43, %r45, %r41, %p21;
	setp.ne.s32 	%p22, %r43, %r45;
	@%p22 bra 	$L__BB1_14;
$L__BB1_15:
	ret;

}
	// .globl	_Z21relabelingAndFeaturesPjPKbS_S_iii
.visible .entry _Z21relabelingAndFeaturesPjPKbS_S_iii(
	.param .u64 .ptr .align 1 _Z21relabelingAndFeaturesPjPKbS_S_iii_param_0,
	.param .u64 .ptr .align 1 _Z21relabelingAndFeaturesPjPKbS_S_iii_param_1,
	.param .u64 .ptr .align 1 _Z21relabelingAndFeaturesPjPKbS_S_iii_param_2,
	.param .u64 .ptr .align 1 _Z21relabelingAndFeaturesPjPKbS_S_iii_param_3,
	.param .u32 _Z21relabelingAndFeaturesPjPKbS_S_iii_param_4,
	.param .u32 _Z21relabelingAndFeaturesPjPKbS_S_iii_param_5,
	.param .u32 _Z21relabelingAndFeaturesPjPKbS_S_iii_param_6
)
{
	.reg .pred 	%p<9>;
	.reg .b16 	%rs<2>;
	.reg .b32 	%r<37>;
	.reg .b64 	%rd<27>;

	ld.param.u64 	%rd6, [_Z21relabelingAndFeaturesPjPKbS_S_iii_param_0];
	ld.param.u64 	%rd4, [_Z21relabelingAndFeaturesPjPKbS_S_iii_param_1];
	ld.param.u64 	%rd7, [_Z21relabelingAndFeaturesPjPKbS_S_iii_param_2];
	ld.param.u64 	%rd5, [_Z21relabelingAndFeaturesPjPKbS_S_iii_param_3];
	ld.param.u32 	%r11, [_Z21relabelingAndFeaturesPjPKbS_S_iii_param_4];
	ld.param.u32 	%r13, [_Z21relabelingAndFeaturesPjPKbS_S_iii_param_5];
	ld.param.u32 	%r12, [_Z21relabelingAndFeaturesPjPKbS_S_iii_param_6];
	cvta.to.global.u64 	%rd1, %rd6;
	cvta.to.global.u64 	%rd2, %rd7;
	mov.u32 	%r14, %ctaid.y;
	mov.u32 	%r15, %ntid.y;
	mov.u32 	%r16, %tid.y;
	mad.lo.s32 	%r1, %r14, %r15, %r16;
	mov.u32 	%r17, %ctaid.x;
	mov.u32 	%r18, %ntid.x;
	mov.u32 	%r19, %tid.x;
	mad.lo.s32 	%r2, %r17, %r18, %r19;
	setp.ge.s32 	%p1, %r1, %r13;
	setp.ge.s32 	%p2, %r2, %r11;
	or.pred  	%p3, %p2, %p1;
	@%p3 bra 	$L__BB2_7;
	cvta.to.global.u64 	%rd8, %rd4;
	mad.lo.s32 	%r3, %r12, %r1, %r2;
	cvt.s64.s32 	%rd9, %r3;
	add.s64 	%rd10, %rd8, %rd9;
	ld.global.u8 	%rs1, [%rd10];
	setp.eq.s16 	%p4, %rs1, 0;
	@%p4 bra 	$L__BB2_6;
	mad.lo.s32 	%r20, %r11, %r1, %r2;
	mul.wide.s32 	%rd11, %r20, 4;
	add.s64 	%rd3, %rd2, %rd11;
	ld.global.u32 	%r36, [%rd3];
	mul.wide.u32 	%rd12, %r36, 4;
	add.s64 	%rd13, %rd2, %rd12;
	ld.global.u32 	%r35, [%rd13];
	setp.eq.s32 	%p5, %r36, %r35;
	mov.u32 	%r34, %r36;
	@%p5 bra 	$L__BB2_3;
	bra.uni 	$L__BB2_8;
$L__BB2_3:
	setp.eq.s32 	%p7, %r36, %r34;
	@%p7 bra 	$L__BB2_5;
$L__BB2_4:
	mul.wide.u32 	%rd16, %r36, 4;
	add.s64 	%rd17, %rd2, %rd16;
	ld.global.u32 	%r36, [%rd17];
	st.global.u32 	[%rd17], %r34;
	setp.ne.s32 	%p8, %r36, %r34;
	@%p8 bra 	$L__BB2_4;
$L__BB2_5:
	cvta.to.global.u64 	%rd18, %rd5;
	st.global.u32 	[%rd3], %r34;
	mul.hi.u32 	%r21, %r34, -2139062143;
	shr.u32 	%r22, %r21, 7;
	mul.lo.s32 	%r23, %r22, 255;
	sub.s32 	%r24, %r34, %r23;
	add.s32 	%r25, %r24, 1;
	mul.wide.s32 	%rd19, %r3, 4;
	add.s64 	%rd20, %rd1, %rd19;
	st.global.u32 	[%rd20], %r25;
	shl.b32 	%r26, %r34, 2;
	mul.wide.u32 	%rd21, %r26, 4;
	add.s64 	%rd22, %rd18, %rd21;
	atom.global.add.u32 	%r27, [%rd22], 1;
	atom.global.min.u32 	%r28, [%rd22+4], %r2;
	atom.global.max.u32 	%r29, [%rd22+8], %r2;
	atom.global.min.u32 	%r30, [%rd22+12], %r1;
	add.s32 	%r31, %r26, 4;
	mul.wide.u32 	%rd23, %r31, 4;
	add.s64 	%rd24, %rd18, %rd23;
	atom.global.max.u32 	%r32, [%rd24], %r1;
	bra.uni 	$L__BB2_7;
$L__BB2_6:
	mul.wide.s32 	%rd25, %r3, 4;
	add.s64 	%rd26, %rd1, %rd25;
	mov.b32 	%r33, 0;
	st.global.u32 	[%rd26], %r33;
$L__BB2_7:
	ret;
$L__BB2_8:
	mul.wide.u32 	%rd14, %r35, 4;
	add.s64 	%rd15, %rd2, %rd14;
	ld.global.u32 	%r8, [%rd15];
	setp.eq.s32 	%p6, %r35, %r8;
	mov.u32 	%r34, %r35;
	mov.u32 	%r35, %r8;
	@%p6 bra 	$L__BB2_3;
	bra.uni 	$L__BB2_8;

}
	// .globl	_Z16relabelingKernelPKbPjii
.visible .entry _Z16relabelingKernelPKbPjii(
	.param .u64 .ptr .align 1 _Z16relabelingKernelPKbPjii_param_0,
	.param .u64 .ptr .align 1 _Z16relabelingKernelPKbPjii_param_1,
	.param .u32 _Z16relabelingKernelPKbPjii_param_2,
	.param .u32 _Z16relabelingKernelPKbPjii_param_3
)
{
	.reg .pred 	%p<15>;
	.reg .b32 	%r<32>;
	.reg .b64 	%rd<7>;

	ld.param.u64 	%rd3, [_Z16relabelingKernelPKbPjii_param_1];
	ld.param.u32 	%r12, [_Z16relabelingKernelPKbPjii_param_2];
	ld.param.u32 	%r14, [_Z16relabelingKernelPKbPjii_param_3];
	cvta.to.global.u64 	%rd1, %rd3;
	mov.u32 	%r15, %ctaid.x;
	mov.u32 	%r16, %ntid.x;
	mov.u32 	%r1, %tid.x;
	mad.lo.s32 	%r2, %r15, %r16, %r1;
	mov.u32 	%r17, %ctaid.y;
	mov.u32 	%r18, %ntid.y;
	mov.u32 	%r19, %tid.y;
	mad.lo.s32 	%r20, %r17, %r18, %r19;
	setp.ge.s32 	%p1, %r2, %r12;
	setp.ge.s32 	%p2, %r20, %r14;
	or.pred  	%p3, %p1, %p2;
	@%p3 bra 	$L__BB3_9;
	mad.lo.s32 	%r4, %r12, %r20, %r2;
	mul.lo.s32 	%r5, %r14, %r12;
	setp.ge.u32 	%p4, %r4, %r5;
	@%p4 bra 	$L__BB3_9;
	mul.wide.u32 	%rd4, %r4, 4;
	add.s64 	%rd2, %rd1, %rd4;
	ld.global.u32 	%r6, [%rd2];
	setp.eq.s32 	%p5, %r6, 0;
	setp.ne.s32 	%p6, %r6, 0;
	mov.b32 	%r22, -1;
	vote.sync.ballot.b32 	%r23, %p6, %r22;
	sub.s32 	%r24, 32, %r1;
	shl.b32 	%r25, %r23, %r24;
	not.b32 	%r26, %r25;
	clz.b32 	%r27, %r26;
	min.u32 	%r28, %r27, %r1;
	setp.ne.s32 	%p8, %r28, 0;
	or.pred  	%p9, %p5, %p8;
	@%p9 bra 	$L__BB3_7;
	setp.ge.u32 	%p10, %r6, %r5;
	mov.u32 	%r31, %r6;
	@%p10 bra 	$L__BB3_7;
	mov.u32 	%r31, %r6;
$L__BB3_5:
	mul.wide.u32 	%rd5, %r31, 4;
	add.s64 	%rd6, %rd1, %rd5;
	ld.global.u32 	%r9, [%rd6];
	setp.eq.s32 	%p11, %r31, %r9;
	@%p11 bra 	$L__BB3_7;
	setp.lt.u32 	%p12, %r9, %r5;
	mov.u32 	%r31, %r9;
	@%p12 bra 	$L__BB3_5;
$L__BB3_7:
	sub.s32 	%r29, %r1, %r28;
	shfl.sync.idx.b32	%r11|%p13, %r31, %r29, 31, -1;
	setp.eq.s32 	%p14, %r6, 0;
	@%p14 bra 	$L__BB3_9;
	st.global.u32 	[%rd2], %r11;
$L__BB3_9:
	ret;

}
	// .globl	_ZN3cub18CUB_300001_SM_10006detail11EmptyKernelIvEEvv
.visible .entry _ZN3cub18CUB_300001_SM_10006detail11EmptyKernelIvEEvv()
{


	ret;

}
	// .globl	_ZN3cub18CUB_300001_SM_10006detail8for_each13static_kernelINS2_12policy_hub_t12policy_500_tEmN6thrust24THRUST_300001_SM_1000_NS8cuda_cub20__uninitialized_fill7functorINS7_10device_ptrIjEEjEEEEvT0_T1_
.visible .entry _ZN3cub18CUB_300001_SM_10006detail8for_each13static_kernelINS2_12policy_hub_t12policy_500_tEmN6thrust24THRUST_300001_SM_1000_NS8cuda_cub20__uninitialized_fill7functorINS7_10device_ptrIjEEjEEEEvT0_T1_(
	.param .u64 _ZN3cub18CUB_300001_SM_10006detail8for_each13static_kernelINS2_12policy_hub_t12policy_500_tEmN6thrust24THRUST_300001_SM_1000_NS8cuda_cub20__uninitialized_fill7functorINS7_10device_ptrIjEEjEEEEvT0_T1__param_0,
	.param .align 8 .b8 _ZN3cub18CUB_300001_SM_10006detail8for_each13static_kernelINS2_12policy_hub_t12policy_500_tEmN6thrust24THRUST_300001_SM_1000_NS8cuda_cub20__uninitialized_fill7functorINS7_10device_ptrIjEEjEEEEvT0_T1__param_1[16]
)
.maxntid 256
{
	.reg .pred 	%p<4>;
	.reg .b16 	%rs<5>;
	.reg .b32 	%r<12>;
	.reg .b64 	%rd<16>;

	ld.param.u32 	%r3, [_ZN3cub18CUB_300001_SM_10006detail8for_each13static_kernelINS2_12policy_hub_t12policy_500_tEmN6thrust24THRUST_300001_SM_1000_NS8cuda_cub20__uninitialized_fill7functorINS7_10device_ptrIjEEjEEEEvT0_T1__param_1+8];
	ld.param.u64 	%rd4, [_ZN3cub18CUB_300001_SM_10006detail8for_each13static_kernelINS2_12policy_hub_t12policy_500_tEmN6thrust24THRUST_300001_SM_1000_NS8cuda_cub20__uninitialized_fill7functorINS7_10device_ptrIjEEjEEEEvT0_T1__param_1];
	ld.param.u64 	%rd5, [_ZN3cub18CUB_300001_SM_10006detail8for_each13static_kernelINS2_12policy_hub_t12policy_500_tEmN6thrust24THRUST_300001_SM_1000_NS8cuda_cub20__uninitialized_fill7functorINS7_10device_ptrIjEEjEEEEvT0_T1__param_0];
	mov.u32 	%r9, %ctaid.x;
	mul.wide.u32 	%rd1, %r9, 512;
	sub.s64 	%rd2, %rd5, %rd1;
	setp.lt.u64 	%p1, %rd2, 512;
	@%p1 bra 	$L__BB5_2;
	mov.u32 	%r11, %tid.x;
	cvta.to.global.u64 	%rd11, %rd4;
	cvt.u64.u32 	%rd12, %r11;
	add.s64 	%rd13, %rd1, %rd12;
	shl.b64 	%rd14, %rd13, 2;
	add.s64 	%rd15, %rd11, %rd14;
	st.global.u32 	[%rd15], %r3;
	st.global.u32 	[%rd15+1024], %r3;
	bra.uni 	$L__BB5_6;
$L__BB5_2:
	cvta.to.global.u64 	%rd6, %rd4;
	mov.u32 	%r2, %tid.x;
	cvt.u64.u32 	%rd7, %r2;
	setp.le.u64 	%p2, %rd2, %rd7;
	add.s64 	%rd8, %rd1, %rd7;
	shl.b64 	%rd9, %rd8, 2;
	add.s64 	%rd3, %rd6, %rd9;
	@%p2 bra 	$L__BB5_4;
	st.global.u32 	[%rd3], %r3;
$L__BB5_4:
	add.s32 	%r10, %r2, 256;
	cvt.u64.u32 	%rd10, %r10;
	setp.le.u64 	%p3, %rd2, %rd10;
	@%p3 bra 	$L__BB5_6;
	st.global.u32 	[%rd3+1024], %r3;
$L__BB5_6:
	ret;

}


// ===== COMPILED SASS (sm_100) =====

	.target	sm_100

	.elftype	@"ET_EXEC"


//--------------------- .note.nv.tkinfo           --------------------------
	.section	.note.nv.tkinfo,"",@"SHT_NOTE"
	.sectionflags	@"SHF_NOTE_NV_TKINFO"
	.tkinfo
        /*0018*/ 	.word	0x00000002
        /*0030*/ 	.string	""
        /*0030*/ 	.string	"ptxas"
        /*0030*/ 	.string	"Cuda compilation tools, release 13.0, V13.0.88"
        /*0030*/ 	.string	"Build cuda_13.0.r13.0/compiler.36424714_0"
        /*0030*/ 	.string	"-arch sm_100 -m 64 "



//--------------------- .note.nv.cuinfo           --------------------------
	.section	.note.nv.cuinfo,"",@"SHT_NOTE"
	.sectionflags	@"SHF_NOTE_NV_CUINFO"
        /*0018*/ 	.short	0x0002
        /*001a*/ 	.short	0x0064
        /*001c*/ 	.short	0x0082
	.zero		2


//--------------------- .nv.info                  --------------------------
	.section	.nv.info,"",@"SHT_CUDA_INFO"
	.align	4


	//----- nvinfo : EIATTR_REGCOUNT
	.align		4
        /*0000*/ 	.byte	0x04, 0x2f
        /*0002*/ 	.short	(.L_45 - .L_44)
	.align		4
.L_44:
        /*0004*/ 	.word	index@(_Z13stripLabelingPKbPjiii)
        /*0008*/ 	.word	0x0000000f


	//----- nvinfo : EIATTR_FRAME_SIZE
	.align		4
.L_45:
        /*000c*/ 	.byte	0x04, 0x11
        /*000e*/ 	.short	(.L_47 - .L_46)
	.align		4
.L_46:
        /*0010*/ 	.word	index@(_Z13stripLabelingPKbPjiii)
        /*0014*/ 	.word	0x00000000


	//----- nvinfo : EIATTR_REGCOUNT
	.align		4
.L_47:
        /*0018*/ 	.byte	0x04, 0x2f
        /*001a*/ 	.short	(.L_49 - .L_48)
	.align		4
.L_48:
        /*001c*/ 	.word	index@(_Z13borderMergingPKbPjiii)
        /*0020*/ 	.word	0x00000018


	//----- nvinfo : EIATTR_FRAME_SIZE
	.align		4
.L_49:
        /*0024*/ 	.byte	0x04, 0x11
        /*0026*/ 	.short	(.L_51 - .L_50)
	.align		4
.L_50:
        /*0028*/ 	.word	index@(_Z13borderMergingPKbPjiii)
        /*002c*/ 	.word	0x00000010


	//----- nvinfo : EIATTR_REGCOUNT
	.align		4
.L_51:
        /*0030*/ 	.byte	0x04, 0x2f
        /*0032*/ 	.short	(.L_53 - .L_52)
	.align		4
.L_52:
        /*0034*/ 	.word	index@(_Z21relabelingAndFeaturesPjPKbS_S_iii)
        /*0038*/ 	.word	0x0000001c


	//----- nvinfo : EIATTR_FRAME_SIZE
	.align		4
.L_53:
        /*003c*/ 	.byte	0x04, 0x11
        /*003e*/ 	.short	(.L_55 - .L_54)
	.align		4
.L_54:
        /*0040*/ 	.word	index@(_Z21relabelingAndFeaturesPjPKbS_S_iii)
        /*0044*/ 	.word	0x00000000


	//----- nvinfo : EIATTR_REGCOUNT
	.align		4
.L_55:
        /*0048*/ 	.byte	0x04, 0x2f
        /*004a*/ 	.short	(.L_57 - .L_56)
	.align		4
.L_56:
        /*004c*/ 	.word	index@(_Z16relabelingKernelPKbPjii)
        /*0050*/ 	.word	0x0000000e


	//----- nvinfo : EIATTR_FRAME_SIZE
	.align		4
.L_57:
        /*0054*/ 	.byte	0x04, 0x11
        /*0056*/ 	.short	(.L_59 - .L_58)
	.align		4
.L_58:
        /*0058*/ 	.word	index@(_Z16relabelingKernelPKbPjii)
        /*005c*/ 	.word	0x00000000


	//----- nvinfo : EIATTR_REGCOUNT
	.align		4
.L_59:
        /*0060*/ 	.byte	0x04, 0x2f
        /*0062*/ 	.short	(.L_61 - .L_60)
	.align		4
.L_60:
        /*0064*/ 	.word	index@(_ZN3cub18CUB_300001_SM_10006detail11EmptyKernelIvEEvv)
        /*0068*/ 	.word	0x00000004


	//----- nvinfo : EIATTR_FRAME_SIZE
	.align		4
.L_61:
        /*006c*/ 	.byte	0x04, 0x11
        /*006e*/ 	.short	(.L_63 - .L_62)
	.align		4
.L_62:
        /*0070*/ 	.word	index@(_ZN3cub18CUB_300001_SM_10006detail11EmptyKernelIvEEvv)
        /*0074*/ 	.word	0x00000000


	//----- nvinfo : EIATTR_REGCOUNT
	.align		4
.L_63:
        /*0078*/ 	.byte	0x04, 0x2f
        /*007a*/ 	.short	(.L_65 - .L_64)
	.align		4
.L_64:
        /*007c*/ 	.word	index@(_ZN3cub18CUB_300001_SM_10006detail8for_each13static_kernelINS2_12policy_hub_t12policy_500_tEmN6thrust24THRUST_300001_SM_1000_NS8cuda_cub20__uninitialized_fill7functorINS7_10device_ptrIjEEjEEEEvT0_T1_)
        /*0080*/ 	.word	0x00000008


	//----- nvinfo : EIATTR_FRAME_SIZE
	.align		4
.L_65:
        /*0084*/ 	.byte	0x04, 0x11
        /*0086*/ 	.short	(.L_67 - .L_66)
	.align		4
.L_66:
        /*0088*/ 	.word	index@(_ZN3cub18CUB_300001_SM_10006detail8for_each13static_kernelINS2_12policy_hub_t12policy_500_tEmN6thrust24THRUST_300001_SM_1000_NS8cuda_cub20__uninitialized_fill7functorINS7_10device_ptrIjEEjEEEEvT0_T1_)
        /*008c*/ 	.word	0x00000000


	//----- nvinfo : EIATTR_MIN_STACK_SIZE
	.align		4
.L_67:
        /*0090*/ 	.byte	0x04, 0x12
        /*0092*/ 	.short	(.L_69 - .L_68)
	.align		4
.L_68:
        /*0094*/ 	.word	index@(_ZN3cub18CUB_300001_SM_10006detail8for_each13static_kernelINS2_12policy_hub_t12policy_500_tEmN6thrust24THRUST_300001_SM_1000_NS8cuda_cub20__uninitialized_fill7functorINS7_10device_ptrIjEEjEEEEvT0_T1_)
        /*0098*/ 	.word	0x00000000


	//----- nvinfo : EIATTR_MIN_STACK_SIZE
	.align		4
.L_69:
        /*009c*/ 	.byte	0x04, 0x12
        /*009e*/ 	.short	(.L_71 - .L_70)
	.align		4
.L_70:
        /*00a0*/ 	.word	index@(_ZN3cub18CUB_300001_SM_10006detail11EmptyKernelIvEEvv)
        /*00a4*/ 	.word	0x00000000


	//----- nvinfo : EIATTR_MIN_STACK_SIZE
	.align		4
.L_71:
        /*00a8*/ 	.byte	0x04, 0x12
        /*00aa*/ 	.short	(.L_73 - .L_72)
	.align		4
.L_72:
        /*00ac*/ 	.word	index@(_Z16relabelingKernelPKbPjii)
        /*00b0*/ 	.word	0x00000000


	//----- nvinfo : EIATTR_MIN_STACK_SIZE
	.align		4
.L_73:
        /*00b4*/ 	.byte	0x04, 0x12
        /*00b6*/ 	.short	(.L_75 - .L_74)
	.align		4
.L_74:
        /*00b8*/ 	.word	index@(_Z21relabelingAndFeaturesPjPKbS_S_iii)
        /*00bc*/ 	.word	0x00000000


	//----- nvinfo : EIATTR_MIN_STACK_SIZE
	.align		4
.L_75:
        /*00c0*/ 	.byte	0x04, 0x12
        /*00c2*/ 	.short	(.L_77 - .L_76)
	.align		4
.L_76:
        /*00c4*/ 	.word	index@(_Z13borderMergingPKbPjiii)
        /*00c8*/ 	.word	0x00000010


	//----- nvinfo : EIATTR_MIN_STACK_SIZE
	.align		4
.L_77:
        /*00cc*/ 	.byte	0x04, 0x12
        /*00ce*/ 	.short	(.L_79 - .L_78)
	.align		4
.L_78:
        /*00d0*/ 	.word	index@(_Z13stripLabelingPKbPjiii)
        /*00d4*/ 	.word	0x00000000
.L_79:


//--------------------- .nv.compat                --------------------------
	.section	.nv.compat,"",@"SHT_CUDA_COMPAT_INFO"
	.align	4
        /*0000*/ 	.byte	0x02, 0x09, 0x00, 0x00, 0x02, 0x02, 0x01, 0x00, 0x02, 0x05, 0x05, 0x00, 0x03, 0x07, 0x01, 0x01
        /*0010*/ 	.byte	0x02, 0x03, 0x00, 0x00, 0x02, 0x06, 0x01, 0x00, 0x04, 0x0b, 0x08, 0x00, 0x09, 0x00, 0x00, 0x00
        /*0020*/ 	.byte	0x00, 0x00, 0x00, 0x00


//--------------------- .nv.info._ZN3cub18CUB_300001_SM_10006detail8for_each13static_kernelINS2_12policy_hub_t12policy_500_tEmN6thrust24THRUST_300001_SM_1000_NS8cuda_cub20__uninitialized_fill7functorINS7_10device_ptrIjEEjEEEEvT0_T1_ --------------------------
	.section	.nv.info._ZN3cub18CUB_300001_SM_10006detail8for_each13static_kernelINS2_12policy_hub_t12policy_500_tEmN6thrust24THRUST_300001_SM_1000_NS8cuda_cub20__uninitialized_fill7functorINS7_10device_ptrIjEEjEEEEvT0_T1_,"",@"SHT_CUDA_INFO"
	.sectionflags	@""
	.align	4


	//----- nvinfo : EIATTR_CUDA_API_VERSION
	.align		4
        /*0000*/ 	.byte	0x04, 0x37
        /*0002*/ 	.short	(.L_81 - .L_80)
.L_80:
        /*0004*/ 	.word	0x00000082


	//----- nvinfo : EIATTR_KPARAM_INFO
	.align		4
.L_81:
        /*0008*/ 	.byte	0x04, 0x17
        /*000a*/ 	.short	(.L_83 - .L_82)
.L_82:
        /*000c*/ 	.word	0x00000000
        /*0010*/ 	.short	0x0001
        /*0012*/ 	.short	0x0008
        /*0014*/ 	.byte	0x00, 0xf0, 0x41, 0x00


	//----- nvinfo : EIATTR_KPARAM_INFO
	.align		4
.L_83:
        /*0018*/ 	.byte	0x04, 0x17
        /*001a*/ 	.short	(.L_85 - .L_84)
.L_84:
        /*001c*/ 	.word	0x00000000
        /*0020*/ 	.short	0x0000
        /*0022*/ 	.short	0x0000
        /*0024*/ 	.byte	0x00, 0xf0, 0x21, 0x00


	//----- nvinfo : EIATTR_SPARSE_MMA_MASK
	.align		4
.L_85:
        /*0028*/ 	.byte	0x03, 0x50
        /*002a*/ 	.short	0x0000


	//----- nvinfo : EIATTR_MAXREG_COUNT
	.align		4
        /*002c*/ 	.byte	0x03, 0x1b
        /*002e*/ 	.short	0x00ff


	//----- nvinfo : EIATTR_MERCURY_ISA_VERSION
	.align		4
        /*0030*/ 	.byte	0x03, 0x5f
        /*0032*/ 	.short	0x0101


	//----- nvinfo : EIATTR_VRC_CTA_INIT_COUNT
	.align		4
        /*0034*/ 	.byte	0x02, 0x4a
	.zero		1
	.zero		1


	//----- nvinfo : EIATTR_EXIT_INSTR_OFFSETS
	.align		4
        /*0038*/ 	.byte	0x04, 0x1c
        /*003a*/ 	.short	(.L_87 - .L_86)


	//   ....[0]....
.L_86:
        /*003c*/ 	.word	0x00000130


	//   ....[1]....
        /*0040*/ 	.word	0x00000230


	//   ....[2]....
        /*0044*/ 	.word	0x00000260


	//----- nvinfo : EIATTR_MAX_THREADS
	.align		4
.L_87:
        /*0048*/ 	.byte	0x04, 0x05
        /*004a*/ 	.short	(.L_89 - .L_88)
.L_88:
        /*004c*/ 	.word	0x00000100
        /*0050*/ 	.word	0x00000001
        /*0054*/ 	.word	0x00000001


	//----- nvinfo : EIATTR_CBANK_PARAM_SIZE
	.align		4
.L_89:
        /*0058*/ 	.byte	0x03, 0x19
        /*005a*/ 	.short	0x0018


	//----- nvinfo : EIATTR_PARAM_CBANK
	.align		4
        /*005c*/ 	.byte	0x04, 0x0a
        /*005e*/ 	.short	(.L_91 - .L_90)
	.align		4
.L_90:
        /*0060*/ 	.word	index@(.nv.constant0._ZN3cub18CUB_300001_SM_10006detail8for_each13static_kernelINS2_12policy_hub_t12policy_500_tEmN6thrust24THRUST_300001_SM_1000_NS8cuda_cub20__uninitialized_fill7functorINS7_10device_ptrIjEEjEEEEvT0_T1_)
        /*0064*/ 	.short	0x0380
        /*0066*/ 	.short	0x0018


	//----- nvinfo : EIATTR_SW_WAR
	.align		4
.L_91:
        /*0068*/ 	.byte	0x04, 0x36
        /*006a*/ 	.short	(.L_93 - .L_92)
.L_92:
        /*006c*/ 	.word	0x00000008
.L_93:


//--------------------- .nv.info._ZN3cub18CUB_300001_SM_10006detail11EmptyKernelIvEEvv --------------------------
	.section	.nv.info._ZN3cub18CUB_300001_SM_10006detail11EmptyKernelIvEEvv,"",@"SHT_CUDA_INFO"
	.sectionflags	@""
	.align	4


	//----- nvinfo : EIATTR_CUDA_API_VERSION
	.align		4
        /*0000*/ 	.byte	0x04, 0x37
        /*0002*/ 	.short	(.L_95 - .L_94)
.L_94:
        /*0004*/ 	.word	0x00000082


	//----- nvinfo : EIATTR_SPARSE_MMA_MASK
	.align		4
.L_95:
        /*0008*/ 	.byte	0x03, 0x50
        /*000a*/ 	.short	0x0000


	//----- nvinfo : EIATTR_MAXREG_COUNT
	.align		4
        /*000c*/ 	.byte	0x03, 0x1b
        /*000e*/ 	.short	0x00ff


	//----- nvinfo : EIATTR_MERCURY_ISA_VERSION
	.align		4
        /*0010*/ 	.byte	0x03, 0x5f
        /*0012*/ 	.short	0x0101


	//----- nvinfo : EIATTR_VRC_CTA_INIT_COUNT
	.align		4
        /*0014*/ 	.byte	0x02, 0x4a
	.zero		1
	.zero		1


	//----- nvinfo : EIATTR_EXIT_INSTR_OFFSETS
	.align		4
        /*0018*/ 	.byte	0x04, 0x1c
        /*001a*/ 	.short	(.L_97 - .L_96)


	//   ....[0]....
.L_96:
        /*001c*/ 	.word	0x00000010


	//----- nvinfo : EIATTR_SW_WAR
	.align		4
.L_97:
        /*0020*/ 	.byte	0x04, 0x36
        /*0022*/ 	.short	(.L_99 - .L_98)
.L_98:
        /*0024*/ 	.word	0x00000008
.L_99:


//--------------------- .nv.info._Z16relabelingKernelPKbPjii --------------------------
	.section	.nv.info._Z16relabelingKernelPKbPjii,"",@"SHT_CUDA_INFO"
	.sectionflags	@""
	.align	4


	//----- nvinfo : EIATTR_CUDA_API_VERSION
	.align		4
        /*0000*/ 	.byte	0x04, 0x37
        /*0002*/ 	.short	(.L_101 - .L_100)
.L_100:
        /*0004*/ 	.word	0x00000082


	//----- nvinfo : EIATTR_KPARAM_INFO
	.align		4
.L_101:
        /*0008*/ 	.byte	0x04, 0x17
        /*000a*/ 	.short	(.L_103 - .L_102)
.L_102:
        /*000c*/ 	.word	0x00000000
        /*0010*/ 	.short	0x0003
        /*0012*/ 	.short	0x0014
        /*0014*/ 	.byte	0x00, 0xf0, 0x11, 0x00


	//----- nvinfo : EIATTR_KPARAM_INFO
	.align		4
.L_103:
        /*0018*/ 	.byte	0x04, 0x17
        /*001a*/ 	.short	(.L_105 - .L_104)
.L_104:
        /*001c*/ 	.word	0x00000000
        /*0020*/ 	.short	0x0002
        /*0022*/ 	.short	0x0010
        /*0024*/ 	.byte	0x00, 0xf0, 0x11, 0x00


	//----- nvinfo : EIATTR_KPARAM_INFO
	.align		4
.L_105:
        /*0028*/ 	.byte	0x04, 0x17
        /*002a*/ 	.short	(.L_107 - .L_106)
.L_106:
        /*002c*/ 	.word	0x00000000
        /*0030*/ 	.short	0x0001
        /*0032*/ 	.short	0x0008
        /*0034*/ 	.byte	0x00, 0xf5, 0x21, 0x00


	//----- nvinfo : EIATTR_KPARAM_INFO
	.align		4
.L_107:
        /*0038*/ 	.byte	0x04, 0x17
        /*003a*/ 	.short	(.L_109 - .L_108)
.L_108:
        /*003c*/ 	.word	0x00000000
        /*0040*/ 	.short	0x0000
        /*0042*/ 	.short	0x0000
        /*0044*/ 	.byte	0x00, 0xf5, 0x21, 0x00


	//----- nvinfo : EIATTR_SPARSE_MMA_MASK
	.align		4
.L_109:
        /*0048*/ 	.byte	0x03, 0x50
        /*004a*/ 	.short	0x0000


	//----- nvinfo : EIATTR_MAXREG_COUNT
	.align		4
        /*004c*/ 	.byte	0x03, 0x1b
        /*004e*/ 	.short	0x00ff


	//----- nvinfo : EIATTR_MERCURY_ISA_VERSION
	.align		4
        /*0050*/ 	.byte	0x03, 0x5f
        /*0052*/ 	.short	0x0101


	//----- nvinfo : EIATTR_COOP_GROUP_MASK_REGIDS
	.align		4
        /*0054*/ 	.byte	0x04, 0x29
        /*0056*/ 	.short	(.L_111 - .L_110)


	//   ....[0]....
.L_110:
        /*0058*/ 	.word	0xffffffff


	//   ....[1]....
        /*005c*/ 	.word	0xffffffff


	//----- nvinfo : EIATTR_COOP_GROUP_INSTR_OFFSETS
	.align		4
.L_111:
        /*0060*/ 	.byte	0x04, 0x28
        /*0062*/ 	.short	(.L_113 - .L_112)


	//   ....[0]....
.L_112:
        /*0064*/ 	.word	0x00000180


	//   ....[1]....
        /*0068*/ 	.word	0x000002f0


	//----- nvinfo : EIATTR_VRC_CTA_INIT_COUNT
	.align		4
.L_113:
        /*006c*/ 	.byte	0x02, 0x4a
	.zero		1
	.zero		1


	//----- nvinfo : EIATTR_EXIT_INSTR_OFFSETS
	.align		4
        /*0070*/ 	.byte	0x04, 0x1c
        /*0072*/ 	.short	(.L_115 - .L_114)


	//   ....[0]....
.L_114:
        /*0074*/ 	.word	0x000000c0


	//   ....[1]....
        /*0078*/ 	.word	0x00000100


	//   ....[2]....
        /*007c*/ 	.word	0x00000300


	//   ....[3]....
        /*0080*/ 	.word	0x00000320


	//----- nvinfo : EIATTR_CRS_STACK_SIZE
	.align		4
.L_115:
        /*0084*/ 	.byte	0x04, 0x1e
        /*0086*/ 	.short	(.L_117 - .L_116)
.L_116:
        /*0088*/ 	.word	0x00000000


	//----- nvinfo : EIATTR_CBANK_PARAM_SIZE
	.align		4
.L_117:
        /*008c*/ 	.byte	0x03, 0x19
        /*008e*/ 	.short	0x0018


	//----- nvinfo : EIATTR_PARAM_CBANK
	.align		4
        /*0090*/ 	.byte	0x04, 0x0a
        /*0092*/ 	.short	(.L_119 - .L_118)
	.align		4
.L_118:
        /*0094*/ 	.word	index@(.nv.constant0._Z16relabelingKernelPKbPjii)
        /*0098*/ 	.short	0x0380
        /*009a*/ 	.short	0x0018


	//----- nvinfo : EIATTR_SW_WAR
	.align		4
.L_119:
        /*009c*/ 	.byte	0x04, 0x36
        /*009e*/ 	.short	(.L_121 - .L_120)
.L_120:
        /*00a0*/ 	.word	0x00000008
.L_121:


//--------------------- .nv.info._Z21relabelingAndFeaturesPjPKbS_S_iii --------------------------
	.section	.nv.info._Z21relabelingAndFeaturesPjPKbS_S_iii,"",@"SHT_CUDA_INFO"
	.sectionflags	@""
	.align	4


	//----- nvinfo : EIATTR_CUDA_API_VERSION
	.align		4
        /*0000*/ 	.byte	0x04, 0x37
        /*0002*/ 	.short	(.L_123 - .L_122)
.L_122:
        /*0004*/ 	.word	0x00000082


	//----- nvinfo : EIATTR_KPARAM_INFO
	.align		4
.L_123:
        /*0008*/ 	.byte	0x04, 0x17
        /*000a*/ 	.short	(.L_125 - .L_124)
.L_124:
        /*000c*/ 	.word	0x00000000
        /*0010*/ 	.short	0x0006
        /*0012*/ 	.short	0x0028
        /*0014*/ 	.byte	0x00, 0xf0, 0x11, 0x00


	//----- nvinfo : EIATTR_KPARAM_INFO
	.align		4
.L_125:
        /*0018*/ 	.byte	0x04, 0x17
        /*001a*/ 	.short	(.L_127 - .L_126)
.L_126:
        /*001c*/ 	.word	0x00000000
        /*0020*/ 	.short	0x0005
        /*0022*/ 	.short	0x0024
        /*0024*/ 	.byte	0x00, 0xf0, 0x11, 0x00


	//----- nvinfo : EIATTR_KPARAM_INFO
	.align		4
.L_127:
        /*0028*/ 	.byte	0x04, 0x17
        /*002a*/ 	.short	(.L_129 - .L_128)
.L_128:
        /*002c*/ 	.word	0x00000000
        /*0030*/ 	.short	0x0004
        /*0032*/ 	.short	0x0020
        /*0034*/ 	.byte	0x00, 0xf0, 0x11, 0x00


	//----- nvinfo : EIATTR_KPARAM_INFO
	.align		4
.L_129:
        /*0038*/ 	.byte	0x04, 0x17
        /*003a*/ 	.short	(.L_131 - .L_130)
.L_130:
        /*003c*/ 	.word	0x00000000
        /*0040*/ 	.short	0x0003
        /*0042*/ 	.short	0x0018
        /*0044*/ 	.byte	0x00, 0xf5, 0x21, 0x00


	//----- nvinfo : EIATTR_KPARAM_INFO
	.align		4
.L_131:
        /*0048*/ 	.byte	0x04, 0x17
        /*004a*/ 	.short	(.L_133 - .L_132)
.L_132:
        /*004c*/ 	.word	0x00000000
        /*0050*/ 	.short	0x0002
        /*0052*/ 	.short	0x0010
        /*0054*/ 	.byte	0x00, 0xf5, 0x21, 0x00


	//----- nvinfo : EIATTR_KPARAM_INFO
	.align		4
.L_133:
        /*0058*/ 	.byte	0x04, 0x17
        /*005a*/ 	.short	(.L_135 - .L_134)
.L_134:
        /*005c*/ 	.word	0x00000000
        /*0060*/ 	.short	0x0001
        /*0062*/ 	.short	0x0008
        /*0064*/ 	.byte	0x00, 0xf5, 0x21, 0x00


	//----- nvinfo : EIATTR_KPARAM_INFO
	.align		4
.L_135:
        /*0068*/ 	.byte	0x04, 0x17
        /*006a*/ 	.short	(.L_137 - .L_136)
.L_136:
        /*006c*/ 	.word	0x00000000
        /*0070*/ 	.short	0x0000
        /*0072*/ 	.short	0x0000
        /*0074*/ 	.byte	0x00, 0xf5, 0x21, 0x00


	//----- nvinfo : EIATTR_SPARSE_MMA_MASK
	.align		4
.L_137:
        /*0078*/ 	.byte	0x03, 0x50
        /*007a*/ 	.short	0x0000


	//----- nvinfo : EIATTR_MAXREG_COUNT
	.align		4
        /*007c*/ 	.byte	0x03, 0x1b
        /*007e*/ 	.short	0x00ff


	//----- nvinfo : EIATTR_MERCURY_ISA_VERSION
	.align		4
        /*0080*/ 	.byte	0x03, 0x5f
        /*0082*/ 	.short	0x0101


	//----- nvinfo : EIATTR_VRC_CTA_INIT_COUNT
	.align		4
        /*0084*/ 	.byte	0x02, 0x4a
	.zero		1
	.zero		1


	//----- nvinfo : EIATTR_EXIT_INSTR_OFFSETS
	.align		4
        /*0088*/ 	.byte	0x04, 0x1c
        /*008a*/ 	.short	(.L_139 - .L_138)


	//   ....[0]....
.L_138:
        /*008c*/ 	.word	0x000000c0


	//   ....[1]....
        /*0090*/ 	.word	0x00000460


	//   ....[2]....
        /*0094*/ 	.word	0x000004a0


	//----- nvinfo : EIATTR_CRS_STACK_SIZE
	.align		4
.L_139:
        /*0098*/ 	.byte	0x04, 0x1e
        /*009a*/ 	.short	(.L_141 - .L_140)
.L_140:
        /*009c*/ 	.word	0x00000000


	//----- nvinfo : EIATTR_CBANK_PARAM_SIZE
	.align		4
.L_141:
        /*00a0*/ 	.byte	0x03, 0x19
        /*00a2*/ 	.short	0x002c


	//----- nvinfo : EIATTR_PARAM_CBANK
	.align		4
        /*00a4*/ 	.byte	0x04, 0x0a
        /*00a6*/ 	.short	(.L_143 - .L_142)
	.align		4
.L_142:
        /*00a8*/ 	.word	index@(.nv.constant0._Z21relabelingAndFeaturesPjPKbS_S_iii)
        /*00ac*/ 	.short	0x0380
        /*00ae*/ 	.short	0x002c


	//----- nvinfo : EIATTR_SW_WAR
	.align		4
.L_143:
        /*00b0*/ 	.byte	0x04, 0x36
        /*00b2*/ 	.short	(.L_145 - .L_144)
.L_144:
        /*00b4*/ 	.word	0x00000008
.L_145:


//--------------------- .nv.info._Z13borderMergingPKbPjiii --------------------------
	.section	.nv.info._Z13borderMergingPKbPjiii,"",@"SHT_CUDA_INFO"
	.sectionflags	@""
	.align	4


	//----- nvinfo : EIATTR_CUDA_API_VERSION
	.align		4
        /*0000*/ 	.byte	0x04, 0x37
        /*0002*/ 	.short	(.L_147 - .L_146)
.L_146:
        /*0004*/ 	.word	0x00000082


	//----- nvinfo : EIATTR_KPARAM_INFO
	.align		4
.L_147:
        /*0008*/ 	.byte	0x04, 0x17
        /*000a*/ 	.short	(.L_149 - .L_148)
.L_148:
        /*000c*/ 	.word	0x00000000
        /*0010*/ 	.short	0x0004
        /*0012*/ 	.short	0x0018
        /*0014*/ 	.byte	0x00, 0xf0, 0x11, 0x00


	//----- nvinfo : EIATTR_KPARAM_INFO
	.align		4
.L_149:
        /*0018*/ 	.byte	0x04, 0x17
        /*001a*/ 	.short	(.L_151 - .L_150)
.L_150:
        /*001c*/ 	.word	0x00000000
        /*0020*/ 	.short	0x0003
        /*0022*/ 	.short	0x0014
        /*0024*/ 	.byte	0x00, 0xf0, 0x11, 0x00


	//----- nvinfo : EIATTR_KPARAM_INFO
	.align		4
.L_151:
        /*0028*/ 	.byte	0x04, 0x17
        /*002a*/ 	.short	(.L_153 - .L_152)
.L_152:
        /*002c*/ 	.word	0x00000000
        /*0030*/ 	.short	0x0002
        /*0032*/ 	.short	0x0010
        /*0034*/ 	.byte	0x00, 0xf0, 0x11, 0x00


	//----- nvinfo : EIATTR_KPARAM_INFO
	.align		4
.L_153:
        /*0038*/ 	.byte	0x04, 0x17
        /*003a*/ 	.short	(.L_155 - .L_154)
.L_154:
        /*003c*/ 	.word	0x00000000
        /*0040*/ 	.short	0x0001
        /*0042*/ 	.short	0x0008
        /*0044*/ 	.byte	0x00, 0xf5, 0x21, 0x00


	//----- nvinfo : EIATTR_KPARAM_INFO
	.align		4
.L_155:
        /*0048*/ 	.byte	0x04, 0x17
        /*004a*/ 	.short	(.L_157 - .L_156)
.L_156:
        /*004c*/ 	.word	0x00000000
        /*0050*/ 	.short	0x0000
        /*0052*/ 	.short	0x0000
        /*0054*/ 	.byte	0x00, 0xf5, 0x21, 0x00


	//----- nvinfo : EIATTR_SPARSE_MMA_MASK
	.align		4
.L_157:
        /*0058*/ 	.byte	0x03, 0x50
        /*005a*/ 	.short	0x0000


	//----- nvinfo : EIATTR_MAXREG_COUNT
	.align		4
        /*005c*/ 	.byte	0x03, 0x1b
        /*005e*/ 	.short	0x00ff


	//----- nvinfo : EIATTR_EXTERNS
	.align		4
        /*0060*/ 	.byte	0x04, 0x0f
        /*0062*/ 	.short	(.L_159 - .L_158)


	//   ....[0]....
	.align		4
.L_158:
        /*0064*/ 	.word	index@(vprintf)


	//----- nvinfo : EIATTR_MERCURY_ISA_VERSION
	.align		4
.L_159:
        /*0068*/ 	.byte	0x03, 0x5f
        /*006a*/ 	.short	0x0101


	//----- nvinfo : EIATTR_COOP_GROUP_MASK_REGIDS
	.align		4
        /*006c*/ 	.byte	0x04, 0x29
        /*006e*/ 	.short	(.L_161 - .L_160)


	//   ....[0]....
.L_160:
        /*0070*/ 	.word	0xffffffff


	//   ....[1]....
        /*0074*/ 	.word	0xffffffff


	//----- nvinfo : EIATTR_COOP_GROUP_INSTR_OFFSETS
	.align		4
.L_161:
        /*0078*/ 	.byte	0x04, 0x28
        /*007a*/ 	.short	(.L_163 - .L_162)


	//   ....[0]....
.L_162:
        /*007c*/ 	.word	0x00000220


	//   ....[1]....
        /*0080*/ 	.word	0x00000240


	//----- nvinfo : EIATTR_VRC_CTA_INIT_COUNT
	.align		4
.L_163:
        /*0084*/ 	.byte	0x02, 0x4a
	.zero		1
	.zero		1


	//----- nvinfo : EIATTR_SYSCALL_OFFSETS
	.align		4
        /*0088*/ 	.byte	0x04, 0x46
        /*008a*/ 	.short	(.L_165 - .L_164)


	//   ....[0]....
.L_164:
        /*008c*/ 	.word	0x000003a0


	//----- nvinfo : EIATTR_EXIT_INSTR_OFFSETS
	.align		4
.L_165:
        /*0090*/ 	.byte	0x04, 0x1c
        /*0092*/ 	.short	(.L_167 - .L_166)


	//   ....[0]....
.L_166:
        /*0094*/ 	.word	0x00000080


	//   ....[1]....
        /*0098*/ 	.word	0x000000e0


	//   ....[2]....
        /*009c*/ 	.word	0x00000150


	//   ....[3]....
        /*00a0*/ 	.word	0x00000260


	//   ....[4]....
        /*00a4*/ 	.word	0x00000300


	//   ....[5]....
        /*00a8*/ 	.word	0x00000560


	//   ....[6]....
        /*00ac*/ 	.word	0x00000610


	//----- nvinfo : EIATTR_CRS_STACK_SIZE
	.align		4
.L_167:
        /*00b0*/ 	.byte	0x04, 0x1e
        /*00b2*/ 	.short	(.L_169 - .L_168)
.L_168:
        /*00b4*/ 	.word	0x00000000


	//----- nvinfo : EIATTR_CBANK_PARAM_SIZE
	.align		4
.L_169:
        /*00b8*/ 	.byte	0x03, 0x19
        /*00ba*/ 	.short	0x001c


	//----- nvinfo : EIATTR_PARAM_CBANK
	.align		4
        /*00bc*/ 	.byte	0x04, 0x0a
        /*00be*/ 	.short	(.L_171 - .L_170)
	.align		4
.L_170:
        /*00c0*/ 	.word	index@(.nv.constant0._Z13borderMergingPKbPjiii)
        /*00c4*/ 	.short	0x0380
        /*00c6*/ 	.short	0x001c


	//----- nvinfo : EIATTR_SW_WAR
	.align		4
.L_171:
        /*00c8*/ 	.byte	0x04, 0x36
        /*00ca*/ 	.short	(.L_173 - .L_172)
.L_172:
        /*00cc*/ 	.word	0x00000008
.L_173:


//--------------------- .nv.info._Z13stripLabelingPKbPjiii --------------------------
	.section	.nv.info._Z13stripLabelingPKbPjiii,"",@"SHT_CUDA_INFO"
	.sectionflags	@""
	.align	4


	//----- nvinfo : EIATTR_CUDA_API_VERSION
	.align		4
        /*0000*/ 	.byte	0x04, 0x37
        /*0002*/ 	.short	(.L_175 - .L_174)
.L_174:
        /*0004*/ 	.word	0x00000082


	//----- nvinfo : EIATTR_KPARAM_INFO
	.align		4
.L_175:
        /*0008*/ 	.byte	0x04, 0x17
        /*000a*/ 	.short	(.L_177 - .L_176)
.L_176:
        /*000c*/ 	.word	0x00000000
        /*0010*/ 	.short	0x0004
        /*0012*/ 	.short	0x0018
        /*0014*/ 	.byte	0x00, 0xf0, 0x11, 0x00


	//----- nvinfo : EIATTR_KPARAM_INFO
	.align		4
.L_177:
        /*0018*/ 	.byte	0x04, 0x17
        /*001a*/ 	.short	(.L_179 - .L_178)
.L_178:
        /*001c*/ 	.word	0x00000000
        /*0020*/ 	.short	0x0003
        /*0022*/ 	.short	0x0014
        /*0024*/ 	.byte	0x00, 0xf0, 0x11, 0x00


	//----- nvinfo : EIATTR_KPARAM_INFO
	.align		4
.L_179:
        /*0028*/ 	.byte	0x04, 0x17
        /*002a*/ 	.short	(.L_181 - .L_180)
.L_180:
        /*002c*/ 	.word	0x00000000
        /*0030*/ 	.short	0x0002
        /*0032*/ 	.short	0x0010
        /*0034*/ 	.byte	0x00, 0xf0, 0x11, 0x00


	//----- nvinfo : EIATTR_KPARAM_INFO
	.align		4
.L_181:
        /*0038*/ 	.byte	0x04, 0x17
        /*003a*/ 	.short	(.L_183 - .L_182)
.L_182:
        /*003c*/ 	.word	0x00000000
        /*0040*/ 	.short	0x0001
        /*0042*/ 	.short	0x0008
        /*0044*/ 	.byte	0x00, 0xf5, 0x21, 0x00


	//----- nvinfo : EIATTR_KPARAM_INFO
	.align		4
.L_183:
        /*0048*/ 	.byte	0x04, 0x17
        /*004a*/ 	.short	(.L_185 - .L_184)
.L_184:
        /*004c*/ 	.word	0x00000000
        /*0050*/ 	.short	0x0000
        /*0052*/ 	.short	0x0000
        /*0054*/ 	.byte	0x00, 0xf5, 0x21, 0x00


	//----- nvinfo : EIATTR_SPARSE_MMA_MASK
	.align		4
.L_185:
        /*0058*/ 	.byte	0x03, 0x50
        /*005a*/ 	.short	0x0000


	//----- nvinfo : EIATTR_MAXREG_COUNT
	.align		4
        /*005c*/ 	.byte	0x03, 0x1b
        /*005e*/ 	.short	0x00ff


	//----- nvinfo : EIATTR_NUM_BARRIERS
	.align		4
        /*0060*/ 	.byte	0x02, 0x4c
        /*0062*/ 	.byte	0x01
	.zero		1


	//----- nvinfo : EIATTR_MERCURY_ISA_VERSION
	.align		4
        /*0064*/ 	.byte	0x03, 0x5f
        /*0066*/ 	.short	0x0101


	//----- nvinfo : EIATTR_COOP_GROUP_MASK_REGIDS
	.align		4
        /*0068*/ 	.byte	0x04, 0x29
        /*006a*/ 	.short	(.L_187 - .L_186)


	//   ....[0]....
.L_186:
        /*006c*/ 	.word	0xffffffff


	//----- nvinfo : EIATTR_COOP_GROUP_INSTR_OFFSETS
	.align		4
.L_187:
        /*0070*/ 	.byte	0x04, 0x28
        /*0072*/ 	.short	(.L_189 - .L_188)


	//   ....[0]....
.L_188:
        /*0074*/ 	.word	0x000001c0


	//----- nvinfo : EIATTR_VRC_CTA_INIT_COUNT
	.align		4
.L_189:
        /*0078*/ 	.byte	0x02, 0x4a
	.zero		1
	.zero		1


	//----- nvinfo : EIATTR_EXIT_INSTR_OFFSETS
	.align		4
        /*007c*/ 	.byte	0x04, 0x1c
        /*007e*/ 	.short	(.L_191 - .L_190)


	//   ....[0]....
.L_190:
        /*0080*/ 	.word	0x000000a0


	//   ....[1]....
        /*0084*/ 	.word	0x00000690


	//   ....[2]....
        /*0088*/ 	.word	0x00000700


	//----- nvinfo : EIATTR_CRS_STACK_SIZE
	.align		4
.L_191:
        /*008c*/ 	.byte	0x04, 0x1e
        /*008e*/ 	.short	(.L_193 - .L_192)
.L_192:
        /*0090*/ 	.word	0x00000000


	//----- nvinfo : EIATTR_CBANK_PARAM_SIZE
	.align		4
.L_193:
        /*0094*/ 	.byte	0x03, 0x19
        /*0096*/ 	.short	0x001c


	//----- nvinfo : EIATTR_PARAM_CBANK
	.align		4
        /*0098*/ 	.byte	0x04, 0x0a
        /*009a*/ 	.short	(.L_195 - .L_194)
	.align		4
.L_194:
        /*009c*/ 	.word	index@(.nv.constant0._Z13stripLabelingPKbPjiii)
        /*00a0*/ 	.short	0x0380
        /*00a2*/ 	.short	0x001c


	//----- nvinfo : EIATTR_SW_WAR
	.align		4
.L_195:
        /*00a4*/ 	.byte	0x04, 0x36
        /*00a6*/ 	.short	(.L_197 - .L_196)
.L_196:
        /*00a8*/ 	.word	0x00000008
.L_197:


//--------------------- .nv.callgraph             --------------------------
	.section	.nv.callgraph,"",@"SHT_CUDA_CALLGRAPH"
	.align	4
	.sectionentsize	8
	.align		4
        /*0000*/ 	.word	0x00000000
	.align		4
        /*0004*/ 	.word	0xffffffff
	.align		4
        /*0008*/ 	.word	index@(_Z13borderMergingPKbPjiii)
	.align		4
        /*000c*/ 	.word	index@(vprintf)
	.align		4
        /*0010*/ 	.word	0x00000000
	.align		4
        /*0014*/ 	.word	0xfffffffe
	.align		4
        /*0018*/ 	.word	0x00000000
	.align		4
        /*001c*/ 	.word	0xfffffffd
	.align		4
        /*0020*/ 	.word	0x00000000
	.align		4
        /*0024*/ 	.word	0xfffffffc


//--------------------- .nv.constant4             --------------------------
	.section	.nv.constant4,"a",@progbits
	.align	8
	.align		8
.nv.constant4:
        /*0000*/ 	.dword	_ZN34_INTERNAL_0c9fc815_4_k_cu_8cfcc0b54cuda3std3__45__cpo5beginE
	.align		8
        /*0008*/ 	.dword	_ZN34_INTERNAL_0c9fc815_4_k_cu_8cfcc0b54cuda3std3__45__cpo3endE
	.align		8
        /*0010*/ 	.dword	_ZN34_INTERNAL_0c9fc815_4_k_cu_8cfcc0b54cuda3std3__45__cpo6cbeginE
	.align		8
        /*0018*/ 	.dword	_ZN34_INTERNAL_0c9fc815_4_k_cu_8cfcc0b54cuda3std3__45__cpo4cendE
	.align		8
        /*0020*/ 	.dword	_ZN34_INTERNAL_0c9fc815_4_k_cu_8cfcc0b54cuda3std3__45__cpo6rbeginE
	.align		8
        /*0028*/ 	.dword	_ZN34_INTERNAL_0c9fc815_4_k_cu_8cfcc0b54cuda3std3__45__cpo4rendE
	.align		8
        /*0030*/ 	.dword	_ZN34_INTERNAL_0c9fc815_4_k_cu_8cfcc0b54cuda3std3__45__cpo7crbeginE
	.align		8
        /*0038*/ 	.dword	_ZN34_INTERNAL_0c9fc815_4_k_cu_8cfcc0b54cuda3std3__45__cpo5crendE
	.align		8
        /*0040*/ 	.dword	_ZN34_INTERNAL_0c9fc815_4_k_cu_8cfcc0b54cuda3std3__436_GLOBAL__N__0c9fc815_4_k_cu_8cfcc0b56ignoreE
	.align		8
        /*0048*/ 	.dword	_ZN34_INTERNAL_0c9fc815_4_k_cu_8cfcc0b54cuda3std3__419piecewise_constructE
	.align		8
        /*0050*/ 	.dword	_ZN34_INTERNAL_0c9fc815_4_k_cu_8cfcc0b54cuda3std3__48in_placeE
	.align		8
        /*0058*/ 	.dword	_ZN34_INTERNAL_0c9fc815_4_k_cu_8cfcc0b54cuda3std3__420unreachable_sentinelE
	.align		8
        /*0060*/ 	.dword	_ZN34_INTERNAL_0c9fc815_4_k_cu_8cfcc0b54cuda3std3__47nulloptE
	.align		8
        /*0068*/ 	.dword	_ZN34_INTERNAL_0c9fc815_4_k_cu_8cfcc0b54cuda3std3__48unexpectE
	.align		8
        /*0070*/ 	.dword	_ZN34_INTERNAL_0c9fc815_4_k_cu_8cfcc0b54cuda3std6ranges3__45__cpo4swapE
	.align		8
        /*0078*/ 	.dword	_ZN34_INTERNAL_0c9fc815_4_k_cu_8cfcc0b54cuda3std6ranges3__45__cpo9iter_moveE
	.align		8
        /*0080*/ 	.dword	_ZN34_INTERNAL_0c9fc815_4_k_cu_8cfcc0b54cuda3std6ranges3__45__cpo5beginE
	.align		8
        /*0088*/ 	.dword	_ZN34_INTERNAL_0c9fc815_4_k_cu_8cfcc0b54cuda3std6ranges3__45__cpo3endE
	.align		8
        /*0090*/ 	.dword	_ZN34_INTERNAL_0c9fc815_4_k_cu_8cfcc0b54cuda3std6ranges3__45__cpo6cbeginE
	.align		8
        /*0098*/ 	.dword	_ZN34_INTERNAL_0c9fc815_4_k_cu_8cfcc0b54cuda3std6ranges3__45__cpo4cendE
	.align		8
        /*00a0*/ 	.dword	_ZN34_INTERNAL_0c9fc815_4_k_cu_8cfcc0b54cuda3std6ranges3__45__cpo7advanceE
	.align		8
        /*00a8*/ 	.dword	_ZN34_INTERNAL_0c9fc815_4_k_cu_8cfcc0b54cuda3std6ranges3__45__cpo9iter_swapE
	.align		8
        /*00b0*/ 	.dword	_ZN34_INTERNAL_0c9fc815_4_k_cu_8cfcc0b54cuda3std6ranges3__45__cpo4nextE
	.align		8
        /*00b8*/ 	.dword	_ZN34_INTERNAL_0c9fc815_4_k_cu_8cfcc0b54cuda3std6ranges3__45__cpo4prevE
	.align		8
        /*00c0*/ 	.dword	_ZN34_INTERNAL_0c9fc815_4_k_cu_8cfcc0b54cuda3std6ranges3__45__cpo4dataE
	.align		8
        /*00c8*/ 	.dword	_ZN34_INTERNAL_0c9fc815_4_k_cu_8cfcc0b54cuda3std6ranges3__45__cpo5cdataE
	.align		8
        /*00d0*/ 	.dword	_ZN34_INTERNAL_0c9fc815_4_k_cu_8cfcc0b54cuda3std6ranges3__45__cpo4sizeE
	.align		8
        /*00d8*/ 	.dword	_ZN34_INTERNAL_0c9fc815_4_k_cu_8cfcc0b54cuda3std6ranges3__45__cpo5ssizeE
	.align		8
        /*00e0*/ 	.dword	_ZN34_INTERNAL_0c9fc815_4_k_cu_8cfcc0b54cuda3std6ranges3__45__cpo8distanceE
	.align		8
        /*00e8*/ 	.dword	_ZN34_INTERNAL_0c9fc815_4_k_cu_8cfcc0b56thrust24THRUST_300001_SM_1000_NS8cuda_cub3parE
	.align		8
        /*00f0*/ 	.dword	_ZN34_INTERNAL_0c9fc815_4_k_cu_8cfcc0b56thrust24THRUST_300001_SM_1000_NS8cuda_cub10par_nosyncE
	.align		8
        /*00f8*/ 	.dword	_ZN34_INTERNAL_0c9fc815_4_k_cu_8cfcc0b56thrust24THRUST_300001_SM_1000_NS6system6detail10sequential3seqE
	.align		8
        /*0100*/ 	.dword	_ZN34_INTERNAL_0c9fc815_4_k_cu_8cfcc0b56thrust24THRUST_300001_SM_1000_NS12placeholders2_1E
	.align		8
        /*0108*/ 	.dword	_ZN34_INTERNAL_0c9fc815_4_k_cu_8cfcc0b56thrust24THRUST_300001_SM_1000_NS12placeholders2_2E
	.align		8
        /*0110*/ 	.dword	_ZN34_INTERNAL_0c9fc815_4_k_cu_8cfcc0b56thrust24THRUST_300001_SM_1000_NS12placeholders2_3E
	.align		8
        /*0118*/ 	.dword	_ZN34_INTERNAL_0c9fc815_4_k_cu_8cfcc0b56thrust24THRUST_300001_SM_1000_NS12placeholders2_4E
	.align		8
        /*0120*/ 	.dword	_ZN34_INTERNAL_0c9fc815_4_k_cu_8cfcc0b56thrust24THRUST_300001_SM_1000_NS12placeholders2_5E
	.align		8
        /*0128*/ 	.dword	_ZN34_INTERNAL_0c9fc815_4_k_cu_8cfcc0b56thrust24THRUST_300001_SM_1000_NS12placeholders2_6E
	.align		8
        /*0130*/ 	.dword	_ZN34_INTERNAL_0c9fc815_4_k_cu_8cfcc0b56thrust24THRUST_300001_SM_1000_NS12placeholders2_7E
	.align		8
        /*0138*/ 	.dword	_ZN34_INTERNAL_0c9fc815_4_k_cu_8cfcc0b56thrust24THRUST_300001_SM_1000_NS12placeholders2_8E
	.align		8
        /*0140*/ 	.dword	_ZN34_INTERNAL_0c9fc815_4_k_cu_8cfcc0b56thrust24THRUST_300001_SM_1000_NS12placeholders2_9E
	.align		8
        /*0148*/ 	.dword	_ZN34_INTERNAL_0c9fc815_4_k_cu_8cfcc0b56thrust24THRUST_300001_SM_1000_NS12placeholders3_10E
	.align		8
        /*0150*/ 	.dword	_ZN34_INTERNAL_0c9fc815_4_k_cu_8cfcc0b56thrust24THRUST_300001_SM_1000_NS3seqE
	.align		8
        /*0158*/ 	.dword	$str
	.align		8
        /*0160*/ 	.dword	vprintf


//--------------------- .text._ZN3cub18CUB_300001_SM_10006detail8for_each13static_kernelINS2_12policy_hub_t12policy_500_tEmN6thrust24THRUST_300001_SM_1000_NS8cuda_cub20__uninitialized_fill7functorINS7_10device_ptrIjEEjEEEEvT0_T1_ --------------------------
	.section	.text._ZN3cub18CUB_300001_SM_10006detail8for_each13static_kernelINS2_12policy_hub_t12policy_500_tEmN6thrust24THRUST_300001_SM_1000_NS8cuda_cub20__uninitialized_fill7functorINS7_10device_ptrIjEEjEEEEvT0_T1_,"ax",@progbits
	.align	128
        .global         _ZN3cub18CUB_300001_SM_10006detail8for_each13static_kernelINS2_12policy_hub_t12policy_500_tEmN6thrust24THRUST_300001_SM_1000_NS8cuda_cub20__uninitialized_fill7functorINS7_10device_ptrIjEEjEEEEvT0_T1_
        .type           _ZN3cub18CUB_300001_SM_10006detail8for_each13static_kernelINS2_12policy_hub_t12policy_500_tEmN6thrust24THRUST_300001_SM_1000_NS8cuda_cub20__uninitialized_fill7functorINS7_10device_ptrIjEEjEEEEvT0_T1_,@function
        .size           _ZN3cub18CUB_300001_SM_10006detail8for_each13static_kernelINS2_12policy_hub_t12policy_500_tEmN6thrust24THRUST_300001_SM_1000_NS8cuda_cub20__uninitialized_fill7functorINS7_10device_ptrIjEEjEEEEvT0_T1_,(.L_x_36 - _ZN3cub18CUB_300001_SM_10006detail8for_each13static_kernelINS2_12policy_hub_t12policy_500_tEmN6thrust24THRUST_300001_SM_1000_NS8cuda_cub20__uninitialized_fill7functorINS7_10device_ptrIjEEjEEEEvT0_T1_)
        .other          _ZN3cub18CUB_300001_SM_10006detail8for_each13static_kernelINS2_12policy_hub_t12policy_500_tEmN6thrust24THRUST_300001_SM_1000_NS8cuda_cub20__uninitialized_fill7functorINS7_10device_ptrIjEEjEEEEvT0_T1_,@"STO_CUDA_ENTRY STV_DEFAULT"
_ZN3cub18CUB_300001_SM_10006detail8for_each13static_kernelINS2_12policy_hub_t12policy_500_tEmN6thrust24THRUST_300001_SM_1000_NS8cuda_cub20__uninitialized_fill7functorINS7_10device_ptrIjEEjEEEEvT0_T1_:
.text._ZN3cub18CUB_300001_SM_10006detail8for_each13static_kernelINS2_12policy_hub_t12policy_500_tEmN6thrust24THRUST_300001_SM_1000_NS8cuda_cub20__uninitialized_fill7functorINS7_10device_ptrIjEEjEEEEvT0_T1_:
[----:B------:R-:W-:Y:S08]  /*0000*/  LDC R1, c[0x0][0x37c] ;  /* 0x0000df00ff017b82 */ /* 0x000ff00000000800 */
[----:B------:R-:W0:Y:S01]  /*0010*/  S2UR UR4, SR_CTAID.X ;  /* 0x00000000000479c3 */ /* 0x000e220000002500 */
[----:B------:R-:W1:Y:S01]  /*0020*/  LDCU.64 UR6, c[0x0][0x380] ;  /* 0x00007000ff0677ac */ /* 0x000e620008000a00 */
[----:B------:R-:W2:Y:S01]  /*0030*/  LDCU.64 UR8, c[0x0][0x358] ;  /* 0x00006b00ff0877ac */ /* 0x000ea20008000a00 */
[----:B0-----:R-:W-:-:S04]  /*0040*/  UIMAD.WIDE.U32 UR4, UR4, 0x200, URZ ;  /* 0x00000200040478a5 */ /* 0x001fc8000f8e00ff */
[----:B-1----:R-:W-:-:S04]  /*0050*/  UIADD3 UR6, UP0, UPT, -UR4, UR6, URZ ;  /* 0x0000000604067290 */ /* 0x002fc8000ff1e1ff */
[----:B------:R-:W-:Y:S02]  /*0060*/  UIADD3.X UR7, UPT, UPT, ~UR5, UR7, URZ, UP0, !UPT ;  /* 0x0000000705077290 */ /* 0x000fe400087fe5ff */
[----:B------:R-:W-:-:S04]  /*0070*/  UISETP.GE.U32.AND UP0, UPT, UR6, 0x200, UPT ;  /* 0x000002000600788c */ /* 0x000fc8000bf06070 */
[----:B------:R-:W-:-:S09]  /*0080*/  UISETP.GE.U32.AND.EX UP0, UPT, UR7, URZ, UPT, UP0 ;  /* 0x000000ff0700728c */ /* 0x000fd2000bf06100 */
[----:B--2---:R-:W-:Y:S05]  /*0090*/  BRA.U !UP0, `(.L_x_0) ;  /* 0x0000000108287547 */ /* 0x004fea000b800000 */
[----:B------:R-:W0:Y:S01]  /*00a0*/  S2R R0, SR_TID.X ;  /* 0x0000000000007919 */ /* 0x000e220000002100 */
[----:B------:R-:W1:Y:S01]  /*00b0*/  LDCU.64 UR6, c[0x0][0x388] ;  /* 0x00007100ff0677ac */ /* 0x000e620008000a00 */
[----:B------:R-:W2:Y:S01]  /*00c0*/  LDC R5, c[0x0][0x390] ;  /* 0x0000e400ff057b82 */ /* 0x000ea20000000800 */
[----:B0-----:R-:W-:-:S05]  /*00d0*/  IADD3 R0, P0, PT, R0, UR4, RZ ;  /* 0x0000000400007c10 */ /* 0x001fca000ff1e0ff */
[----:B------:R-:W-:Y:S01]  /*00e0*/  IMAD.X R3, RZ, RZ, UR5, P0 ;  /* 0x00000005ff037e24 */ /* 0x000fe200080e06ff */
[----:B-1----:R-:W-:-:S04]  /*00f0*/  LEA R2, P0, R0, UR6, 0x2 ;  /* 0x0000000600027c11 */ /* 0x002fc8000f8010ff */
[----:B------:R-:W-:-:S05]  /*0100*/  LEA.HI.X R3, R0, UR7, R3, 0x2, P0 ;  /* 0x0000000700037c11 */ /* 0x000fca00080f1403 */
[----:B--2---:R-:W-:Y:S04]  /*0110*/  STG.E desc[UR8][R2.64], R5 ;  /* 0x0000000502007986 */ /* 0x004fe8000c101908 */
[----:B------:R-:W-:Y:S01]  /*0120*/  STG.E desc[UR8][R2.64+0x400], R5 ;  /* 0x0004000502007986 */ /* 0x000fe2000c101908 */
[----:B------:R-:W-:Y:S05]  /*0130*/  EXIT ;  /* 0x000000000000794d */ /* 0x000fea0003800000 */
.L_x_0:
[----:B------:R-:W0:Y:S01]  /*0140*/  S2R R0, SR_TID.X ;  /* 0x0000000000007919 */ /* 0x000e220000002100 */
[----:B------:R-:W-:Y:S01]  /*0150*/  IMAD.U32 R2, RZ, RZ, UR7 ;  /* 0x00000007ff027e24 */ /* 0x000fe2000f8e00ff */
[----:B------:R-:W1:Y:S01]  /*0160*/  LDCU.64 UR10, c[0x0][0x388] ;  /* 0x00007100ff0a77ac */ /* 0x000e620008000a00 */
[----:B------:R-:W-:Y:S01]  /*0170*/  IMAD.U32 R4, RZ, RZ, UR7 ;  /* 0x00000007ff047e24 */ /* 0x000fe2000f8e00ff */
[----:B0-----:R-:W-:-:S04]  /*0180*/  ISETP.LT.U32.AND P0, PT, R0, UR6, PT ;  /* 0x0000000600007c0c */ /* 0x001fc8000bf01070 */
[----:B------:R-:W-:Y:S01]  /*0190*/  ISETP.GT.U32.AND.EX P0, PT, R2, RZ, PT, P0 ;  /* 0x000000ff0200720c */ /* 0x000fe20003f04100 */
[C---:B------:R-:W-:Y:S01]  /*01a0*/  VIADD R2, R0.reuse, 0x100 ;  /* 0x0000010000027836 */ /* 0x040fe20000000000 */
[----:B------:R-:W-:-:S04]  /*01b0*/  IADD3 R0, P2, PT, R0, UR4, RZ ;  /* 0x0000000400007c10 */ /* 0x000fc8000ff5e0ff */
[----:B------:R-:W-:Y:S01]  /*01c0*/  ISETP.LT.U32.AND P1, PT, R2, UR6, PT ;  /* 0x0000000602007c0c */ /* 0x000fe2000bf21070 */
[----:B------:R-:W-:Y:S01]  /*01d0*/  IMAD.X R3, RZ, RZ, UR5, P2 ;  /* 0x00000005ff037e24 */ /* 0x000fe200090e06ff */
[----:B-1----:R-:W-:Y:S02]  /*01e0*/  LEA R2, P2, R0, UR10, 0x2 ;  /* 0x0000000a00027c11 */ /* 0x002fe4000f8410ff */
[----:B------:R-:W-:Y:S02]  /*01f0*/  ISETP.GT.U32.AND.EX P1, PT, R4, RZ, PT, P1 ;  /* 0x000000ff0400720c */ /* 0x000fe40003f24110 */
[----:B------:R-:W-:Y:S01]  /*0200*/  LEA.HI.X R3, R0, UR11, R3, 0x2, P2 ;  /* 0x0000000b00037c11 */ /* 0x000fe200090f1403 */
[----:B------:R-:W0:Y:S04]  /*0210*/  @P0 LDC R5, c[0x0][0x390] ;  /* 0x0000e400ff050b82 */ /* 0x000e280000000800 */
[----:B0-----:R0:W-:Y:S06]  /*0220*/  @P0 STG.E desc[UR8][R2.64], R5 ;  /* 0x0000000502000986 */ /* 0x0011ec000c101908 */
[----:B------:R-:W-:Y:S05]  /*0230*/  @!P1 EXIT ;  /* 0x000000000000994d */ /* 0x000fea0003800000 */
[----:B0-----:R-:W0:Y:S02]  /*0240*/  LDC R5, c[0x0][0x390] ;  /* 0x0000e400ff057b82 */ /* 0x001e240000000800 */
[----:B0-----:R-:W-:Y:S01]  /*0250*/  STG.E desc[UR8][R2.64+0x400], R5 ;  /* 0x0004000502007986 */ /* 0x001fe2000c101908 */
[----:B------:R-:W-:Y:S05]  /*0260*/  EXIT ;  /* 0x000000000000794d */ /* 0x000fea0003800000 */
.L_x_1:
[----:B------:R-:W-:-:S00]  /*0270*/  BRA `(.L_x_1) ;  /* 0xfffffffc00fc7947 */ /* 0x000fc0000383ffff */
[----:B------:R-:W-:-:S00]  /*0280*/  NOP ;  /* 0x0000000000007918 */ /* 0x000fc00000000000 */
[----:B------:R-:W-:-:S00]  /*0290*/  NOP ;  /* 0x0000000000007918 */ /* 0x000fc00000000000 */
[----:B------:R-:W-:-:S00]  /*02a0*/  NOP ;  /* 0x0000000000007918 */ /* 0x000fc00000000000 */
[----:B------:R-:W-:-:S00]  /*02b0*/  NOP ;  /* 0x0000000000007918 */ /* 0x000fc00000000000 */
[----:B------:R-:W-:-:S00]  /*02c0*/  NOP ;  /* 0x0000000000007918 */ /* 0x000fc00000000000 */
[----:B------:R-:W-:-:S00]  /*02d0*/  NOP ;  /* 0x0000000000007918 */ /* 0x000fc00000000000 */
[----:B------:R-:W-:-:S00]  /*02e0*/  NOP ;  /* 0x0000000000007918 */ /* 0x000fc00000000000 */
[----:B------:R-:W-:-:S00]  /*02f0*/  NOP ;  /* 0x0000000000007918 */ /* 0x000fc00000000000 */
.L_x_36:


//--------------------- .text._ZN3cub18CUB_300001_SM_10006detail11EmptyKernelIvEEvv --------------------------
	.section	.text._ZN3cub18CUB_300001_SM_10006detail11EmptyKernelIvEEvv,"ax",@progbits
	.align	128
        .global         _ZN3cub18CUB_300001_SM_10006detail11EmptyKernelIvEEvv
        .type           _ZN3cub18CUB_300001_SM_10006detail11EmptyKernelIvEEvv,@function
        .size           _ZN3cub18CUB_300001_SM_10006detail11EmptyKernelIvEEvv,(.L_x_37 - _ZN3cub18CUB_300001_SM_10006detail11EmptyKernelIvEEvv)
        .other          _ZN3cub18CUB_300001_SM_10006detail11EmptyKernelIvEEvv,@"STO_CUDA_ENTRY STV_DEFAULT"
_ZN3cub18CUB_300001_SM_10006detail11EmptyKernelIvEEvv:
.text._ZN3cub18CUB_300001_SM_10006detail11EmptyKernelIvEEvv:
[----:B------:R-:W-:Y:S01]  /*0000*/  LDC R1, c[0x0][0x37c] ;  /* 0x0000df00ff017b82 */ /* 0x000fe20000000800 */
[----:B------:R-:W-:Y:S05]  /*0010*/  EXIT ;  /* 0x000000000000794d */ /* 0x000fea0003800000 */
.L_x_2:
        /* <DEDUP_REMOVED lines=14> */
.L_x_37:


//--------------------- .text._Z16relabelingKernelPKbPjii --------------------------
	.section	.text._Z16relabelingKernelPKbPjii,"ax",@progbits
	.align	128
        .global         _Z16relabelingKernelPKbPjii
        .type           _Z16relabelingKernelPKbPjii,@function
        .size           _Z16relabelingKernelPKbPjii,(.L_x_38 - _Z16relabelingKernelPKbPjii)
        .other          _Z16relabelingKernelPKbPjii,@"STO_CUDA_ENTRY STV_DEFAULT"
_Z16relabelingKernelPKbPjii:
.text._Z16relabelingKernelPKbPjii:
[----:B------:R-:W-:Y:S01]  /*0000*/  LDC R1, c[0x0][0x37c] ;  /* 0x0000df00ff017b82 */ /* 0x000fe20000000800 */
[----:B------:R-:W0:Y:S07]  /*0010*/  S2R R2, SR_TID.Y ;  /* 0x0000000000027919 */ /* 0x000e2e0000002200 */
[----:B------:R-:W1:Y:S01]  /*0020*/  LDC R0, c[0x0][0x360] ;  /* 0x0000d800ff007b82 */ /* 0x000e620000000800 */
[----:B------:R-:W2:Y:S01]  /*0030*/  LDCU.64 UR6, c[0x0][0x390] ;  /* 0x00007200ff0677ac */ /* 0x000ea20008000a00 */
[----:B------:R-:W1:Y:S06]  /*0040*/  S2R R11, SR_TID.X ;  /* 0x00000000000b7919 */ /* 0x000e6c0000002100 */
[----:B------:R-:W0:Y:S08]  /*0050*/  S2UR UR5, SR_CTAID.Y ;  /* 0x00000000000579c3 */ /* 0x000e300000002600 */
[----:B------:R-:W0:Y:S08]  /*0060*/  LDC R3, c[0x0][0x364] ;  /* 0x0000d900ff037b82 */ /* 0x000e300000000800 */
[----:B------:R-:W1:Y:S01]  /*0070*/  S2UR UR4, SR_CTAID.X ;  /* 0x00000000000479c3 */ /* 0x000e620000002500 */
[----:B0-----:R-:W-:-:S05]  /*0080*/  IMAD R3, R3, UR5, R2 ;  /* 0x0000000503037c24 */ /* 0x001fca000f8e0202 */
[----:B--2---:R-:W-:Y:S01]  /*0090*/  ISETP.GE.AND P0, PT, R3, UR7, PT ;  /* 0x0000000703007c0c */ /* 0x004fe2000bf06270 */
[----:B-1----:R-:W-:-:S05]  /*00a0*/  IMAD R0, R0, UR4, R11 ;  /* 0x0000000400007c24 */ /* 0x002fca000f8e020b */
[----:B------:R-:W-:-:S13]  /*00b0*/  ISETP.GE.OR P0, PT, R0, UR6, P0 ;  /* 0x0000000600007c0c */ /* 0x000fda0008706670 */
[----:B------:R-:W-:Y:S05]  /*00c0*/  @P0 EXIT ;  /* 0x000000000000094d */ /* 0x000fea0003800000 */
[----:B------:R-:W-:Y:S02]  /*00d0*/  UIMAD UR4, UR7, UR6, URZ ;  /* 0x00000006070472a4 */ /* 0x000fe4000f8e02ff */
[----:B------:R-:W-:-:S05]  /*00e0*/  IMAD R5, R3, UR6, R0 ;  /* 0x0000000603057c24 */ /* 0x000fca000f8e0200 */
[----:B------:R-:W-:-:S13]  /*00f0*/  ISETP.GE.U32.AND P0, PT, R5, UR4, PT ;  /* 0x0000000405007c0c */ /* 0x000fda000bf06070 */
[----:B------:R-:W-:Y:S05]  /*0100*/  @P0 EXIT ;  /* 0x000000000000094d */ /* 0x000fea0003800000 */
[----:B------:R-:W0:Y:S01]  /*0110*/  LDC.64 R2, c[0x0][0x388] ;  /* 0x0000e200ff027b82 */ /* 0x000e220000000a00 */
[----:B------:R-:W1:Y:S01]  /*0120*/  LDCU.64 UR6, c[0x0][0x358] ;  /* 0x00006b00ff0677ac */ /* 0x000e620008000a00 */
[----:B0-----:R-:W-:-:S05]  /*0130*/  IMAD.WIDE.U32 R2, R5, 0x4, R2 ;  /* 0x0000000405027825 */ /* 0x001fca00078e0002 */
[----:B-1----:R-:W2:Y:S01]  /*0140*/  LDG.E R0, desc[UR6][R2.64] ;  /* 0x0000000602007981 */ /* 0x002ea2000c1e1900 */
[----:B------:R-:W-:Y:S01]  /*0150*/  IADD3 R5, PT, PT, -R11, 0x20, RZ ;  /* 0x000000200b057810 */ /* 0x000fe20007ffe1ff */
[----:B------:R-:W-:Y:S01]  /*0160*/  BSSY.RECONVERGENT B0, `(.L_x_3) ;  /* 0x0000016000007945 */ /* 0x000fe20003800200 */
[----:B--2---:R-:W-:-:S13]  /*0170*/  ISETP.NE.AND P0, PT, R0, RZ, PT ;  /* 0x000000ff0000720c */ /* 0x004fda0003f05270 */
[----:B------:R-:W-:-:S04]  /*0180*/  VOTE.ANY R4, PT, P0 ;  /* 0x0000000000047806 */ /* 0x000fc800000e0100 */
[----:B------:R-:W-:-:S06]  /*0190*/  SHF.L.U32 R4, R4, R5, RZ ;  /* 0x0000000504047219 */ /* 0x000fcc00000006ff */
[----:B------:R-:W0:Y:S02]  /*01a0*/  FLO.U32 R4, ~R4 ;  /* 0x8000000400047300 */ /* 0x000e2400000e0000 */
[----:B0-----:R-:W-:-:S05]  /*01b0*/  IMAD.MOV R8, RZ, RZ, -R4 ;  /* 0x000000ffff087224 */ /* 0x001fca00078e0a04 */
[----:B------:R-:W-:-:S04]  /*01c0*/  VIADDMNMX.U32 R8, R8, 0x1f, R11, PT ;  /* 0x0000001f08087846 */ /* 0x000fc8000380000b */
[----:B------:R-:W-:-:S04]  /*01d0*/  ISETP.NE.AND P0, PT, R8, RZ, PT ;  /* 0x000000ff0800720c */ /* 0x000fc80003f05270 */
[----:B------:R-:W-:-:S13]  /*01e0*/  ISETP.EQ.OR P0, PT, R0, RZ, P0 ;  /* 0x000000ff0000720c */ /* 0x000fda0000702670 */
[----:B------:R-:W-:Y:S05]  /*01f0*/  @P0 BRA `(.L_x_4) ;  /* 0x0000000000300947 */ /* 0x000fea0003800000 */
[----:B------:R-:W-:Y:S01]  /*0200*/  ISETP.GE.U32.AND P0, PT, R0, UR4, PT ;  /* 0x0000000400007c0c */ /* 0x000fe2000bf06070 */
[----:B------:R-:W-:-:S12]  /*0210*/  IMAD.MOV.U32 R9, RZ, RZ, R0 ;  /* 0x000000ffff097224 */ /* 0x000fd800078e0000 */
[----:B------:R-:W-:Y:S05]  /*0220*/  @P0 BRA `(.L_x_4) ;  /* 0x0000000000240947 */ /* 0x000fea0003800000 */
[----:B------:R-:W0:Y:S01]  /*0230*/  LDC.64 R6, c[0x0][0x388] ;  /* 0x0000e200ff067b82 */ /* 0x000e220000000a00 */
[----:B------:R-:W-:-:S07]  /*0240*/  IMAD.MOV.U32 R9, RZ, RZ, R0 ;  /* 0x000000ffff097224 */ /* 0x000fce00078e0000 */
.L_x_5:
[----:B0-----:R-:W-:-:S06]  /*0250*/  IMAD.WIDE.U32 R4, R9, 0x4, R6 ;  /* 0x0000000409047825 */ /* 0x001fcc00078e0006 */
[----:B------:R-:W2:Y:S02]  /*0260*/  LDG.E R4, desc[UR6][R4.64] ;  /* 0x0000000604047981 */ /* 0x000ea4000c1e1900 */
[----:B--2---:R-:W-:-:S13]  /*0270*/  ISETP.NE.AND P0, PT, R9, R4, PT ;  /* 0x000000040900720c */ /* 0x004fda0003f05270 */
[----:B------:R-:W-:Y:S05]  /*0280*/  @!P0 BRA `(.L_x_4) ;  /* 0x00000000000c8947 */ /* 0x000fea0003800000 */
[----:B------:R-:W-:Y:S01]  /*0290*/  ISETP.GE.U32.AND P0, PT, R4, UR4, PT ;  /* 0x0000000404007c0c */ /* 0x000fe2000bf06070 */
[----:B------:R-:W-:-:S12]  /*02a0*/  IMAD.MOV.U32 R9, RZ, RZ, R4 ;  /* 0x000000ffff097224 */ /* 0x000fd800078e0004 */
[----:B------:R-:W-:Y:S05]  /*02b0*/  @!P0 BRA `(.L_x_5) ;  /* 0xfffffffc00e48947 */ /* 0x000fea000383ffff */
.L_x_4:
[----:B------:R-:W-:Y:S05]  /*02c0*/  BSYNC.RECONVERGENT B0 ;  /* 0x0000000000007941 */ /* 0x000fea0003800200 */
.L_x_3:
[----:B------:R-:W-:Y:S01]  /*02d0*/  ISETP.NE.AND P0, PT, R0, RZ, PT ;  /* 0x000000ff0000720c */ /* 0x000fe20003f05270 */
[----:B------:R-:W-:-:S05]  /*02e0*/  IMAD.IADD R8, R11, 0x1, -R8 ;  /* 0x000000010b087824 */ /* 0x000fca00078e0a08 */
[----:B------:R0:W1:Y:S07]  /*02f0*/  SHFL.IDX PT, R5, R9, R8, 0x1f ;  /* 0x00001f0809057589 */ /* 0x00006e00000e0000 */
[----:B------:R-:W-:Y:S05]  /*0300*/  @!P0 EXIT ;  /* 0x000000000000894d */ /* 0x000fea0003800000 */
[----:B-1----:R-:W-:Y:S01]  /*0310*/  STG.E desc[UR6][R2.64], R5 ;  /* 0x0000000502007986 */ /* 0x002fe2000c101906 */
[----:B------:R-:W-:Y:S05]  /*0320*/  EXIT ;  /* 0x000000000000794d */ /* 0x000fea0003800000 */
.L_x_6:
        /* <DEDUP_REMOVED lines=13> */
.L_x_38:


//--------------------- .text._Z21relabelingAndFeaturesPjPKbS_S_iii --------------------------
	.section	.text._Z21relabelingAndFeaturesPjPKbS_S_iii,"ax",@progbits
	.align	128
        .global         _Z21relabelingAndFeaturesPjPKbS_S_iii
        .type           _Z21relabelingAndFeaturesPjPKbS_S_iii,@function
        .size           _Z21relabelingAndFeaturesPjPKbS_S_iii,(.L_x_39 - _Z21relabelingAndFeaturesPjPKbS_S_iii)
        .other          _Z21relabelingAndFeaturesPjPKbS_S_iii,@"STO_CUDA_ENTRY STV_DEFAULT"
_Z21relabelingAndFeaturesPjPKbS_S_iii:
.text._Z21relabelingAndFeaturesPjPKbS_S_iii:
[----:B------:R-:W-:Y:S01]  /*0000*/  LDC R1, c[0x0][0x37c] ;  /* 0x0000df00ff017b82 */ /* 0x000fe20000000800 */
[----:B------:R-:W0:Y:S07]  /*0010*/  S2R R0, SR_TID.Y ;  /* 0x0000000000007919 */ /* 0x000e2e0000002200 */
[----:B------:R-:W0:Y:S01]  /*0020*/  S2UR UR4, SR_CTAID.Y ;  /* 0x00000000000479c3 */ /* 0x000e220000002600 */
[----:B------:R-:W1:Y:S01]  /*0030*/  LDCU.64 UR6, c[0x0][0x3a0] ;  /* 0x00007400ff0677ac */ /* 0x000e620008000a00 */
[----:B------:R-:W2:Y:S06]  /*0040*/  S2R R3, SR_TID.X ;  /* 0x0000000000037919 */ /* 0x000eac0000002100 */
[----:B------:R-:W0:Y:S08]  /*0050*/  LDC R7, c[0x0][0x364] ;  /* 0x0000d900ff077b82 */ /* 0x000e300000000800 */
[----:B------:R-:W2:Y:S08]  /*0060*/  S2UR UR5, SR_CTAID.X ;  /* 0x00000000000579c3 */ /* 0x000eb00000002500 */
[----:B------:R-:W2:Y:S01]  /*0070*/  LDC R2, c[0x0][0x360] ;  /* 0x0000d800ff027b82 */ /* 0x000ea20000000800 */
[----:B0-----:R-:W-:-:S05]  /*0080*/  IMAD R7, R7, UR4, R0 ;  /* 0x0000000407077c24 */ /* 0x001fca000f8e0200 */
[----:B-1----:R-:W-:Y:S01]  /*0090*/  ISETP.GE.AND P0, PT, R7, UR7, PT ;  /* 0x0000000707007c0c */ /* 0x002fe2000bf06270 */
[----:B--2---:R-:W-:-:S05]  /*00a0*/  IMAD R0, R2, UR5, R3 ;  /* 0x0000000502007c24 */ /* 0x004fca000f8e0203 */
[----:B------:R-:W-:-:S13]  /*00b0*/  ISETP.GE.OR P0, PT, R0, UR6, P0 ;  /* 0x0000000600007c0c */ /* 0x000fda0008706670 */
[----:B------:R-:W-:Y:S05]  /*00c0*/  @P0 EXIT ;  /* 0x000000000000094d */ /* 0x000fea0003800000 */
[----:B------:R-:W0:Y:S01]  /*00d0*/  LDCU UR7, c[0x0][0x3a8] ;  /* 0x00007500ff0777ac */ /* 0x000e220008000800 */
[----:B------:R-:W1:Y:S01]  /*00e0*/  LDCU.64 UR8, c[0x0][0x388] ;  /* 0x00007100ff0877ac */ /* 0x000e620008000a00 */
[----:B------:R-:W2:Y:S01]  /*00f0*/  LDCU.64 UR4, c[0x0][0x358] ;  /* 0x00006b00ff0477ac */ /* 0x000ea20008000a00 */
[----:B0-----:R-:W-:-:S05]  /*0100*/  IMAD R6, R7, UR7, R0 ;  /* 0x0000000707067c24 */ /* 0x001fca000f8e0200 */
[----:B-1----:R-:W-:-:S04]  /*0110*/  IADD3 R2, P0, PT, R6, UR8, RZ ;  /* 0x0000000806027c10 */ /* 0x002fc8000ff1e0ff */
[----:B------:R-:W-:-:S05]  /*0120*/  LEA.HI.X.SX32 R3, R6, UR9, 0x1, P0 ;  /* 0x0000000906037c11 */ /* 0x000fca00080f0eff */
[----:B--2---:R-:W2:Y:S02]  /*0130*/  LDG.E.U8 R2, desc[UR4][R2.64] ;  /* 0x0000000402027981 */ /* 0x004ea4000c1e1100 */
[----:B--2---:R-:W-:-:S13]  /*0140*/  ISETP.NE.AND P0, PT, R2, RZ, PT ;  /* 0x000000ff0200720c */ /* 0x004fda0003f05270 */
[----:B------:R-:W-:Y:S05]  /*0150*/  @!P0 BRA `(.L_x_7) ;  /* 0x0000000000c48947 */ /* 0x000fea0003800000 */
[----:B------:R-:W0:Y:S01]  /*0160*/  LDC.64 R2, c[0x0][0x390] ;  /* 0x0000e400ff027b82 */ /* 0x000e220000000a00 */
[----:B------:R-:W-:-:S04]  /*0170*/  IMAD R5, R7, UR6, R0 ;  /* 0x0000000607057c24 */ /* 0x000fc8000f8e0200 */
[----:B0-----:R-:W-:-:S05]  /*0180*/  IMAD.WIDE R4, R5, 0x4, R2 ;  /* 0x0000000405047825 */ /* 0x001fca00078e0202 */
[----:B------:R-:W2:Y:S02]  /*0190*/  LDG.E R19, desc[UR4][R4.64] ;  /* 0x0000000404137981 */ /* 0x000ea4000c1e1900 */
[----:B--2---:R-:W-:-:S06]  /*01a0*/  IMAD.WIDE.U32 R8, R19, 0x4, R2 ;  /* 0x0000000413087825 */ /* 0x004fcc00078e0002 */
[----:B------:R-:W2:Y:S01]  /*01b0*/  LDG.E R8, desc[UR4][R8.64] ;  /* 0x0000000408087981 */ /* 0x000ea2000c1e1900 */
[----:B------:R-:W-:Y:S01]  /*01c0*/  BSSY.RECONVERGENT B0, `(.L_x_8) ;  /* 0x000000d000007945 */ /* 0x000fe20003800200 */
[----:B------:R-:W-:Y:S02]  /*01d0*/  MOV R11, R19 ;  /* 0x00000013000b7202 */ /* 0x000fe40000000f00 */
[----:B--2---:R-:W-:-:S13]  /*01e0*/  ISETP.NE.AND P0, PT, R19, R8, PT ;  /* 0x000000081300720c */ /* 0x004fda0003f05270 */
[----:B------:R-:W-:Y:S05]  /*01f0*/  @!P0 BRA `(.L_x_9) ;  /* 0x0000000000248947 */ /* 0x000fea0003800000 */
[----:B------:R-:W-:Y:S01]  /*0200*/  BSSY.RECONVERGENT B1, `(.L_x_9) ;  /* 0x0000008000017945 */ /* 0x000fe20003800200 */
[----:B------:R-:W-:-:S07]  /*0210*/  MOV R13, R8 ;  /* 0x00000008000d7202 */ /* 0x000fce0000000f00 */
.L_x_10:
[----:B------:R-:W-:-:S06]  /*0220*/  IMAD.WIDE.U32 R8, R13, 0x4, R2 ;  /* 0x000000040d087825 */ /* 0x000fcc00078e0002 */
[----:B------:R-:W2:Y:S01]  /*0230*/  LDG.E R8, desc[UR4][R8.64] ;  /* 0x0000000408087981 */ /* 0x000ea2000c1e1900 */
[----:B------:R-:W-:Y:S02]  /*0240*/  MOV R19, R13 ;  /* 0x0000000d00137202 */ /* 0x000fe40000000f00 */
[----:B--2---:R-:W-:Y:S01]  /*0250*/  ISETP.NE.AND P0, PT, R13, R8, PT ;  /* 0x000000080d00720c */ /* 0x004fe20003f05270 */
[----:B------:R-:W-:-:S12]  /*0260*/  IMAD.MOV.U32 R13, RZ, RZ, R8 ;  /* 0x000000ffff0d7224 */ /* 0x000fd800078e0008 */
[----:B------:R-:W-:Y:S05]  /*0270*/  @P0 BRA `(.L_x_10) ;  /* 0xfffffffc00e80947 */ /* 0x000fea000383ffff */
[----:B------:R-:W-:Y:S05]  /*0280*/  BSYNC.RECONVERGENT B1 ;  /* 0x0000000000017941 */ /* 0x000fea0003800200 */
.L_x_9:
[----:B------:R-:W-:Y:S05]  /*0290*/  BSYNC.RECONVERGENT B0 ;  /* 0x0000000000007941 */ /* 0x000fea0003800200 */
.L_x_8:
[----:B------:R-:W0:Y:S01]  /*02a0*/  LDC.64 R12, c[0x0][0x380] ;  /* 0x0000e000ff0c7b82 */ /* 0x000e220000000a00 */
[----:B------:R-:W-:Y:S01]  /*02b0*/  IMAD.HI.U32 R10, R19, -0x7f7f7f7f, RZ ;  /* 0x80808081130a7827 */ /* 0x000fe200078e00ff */
[----:B------:R-:W-:Y:S01]  /*02c0*/  ISETP.NE.AND P0, PT, R11, R19, PT ;  /* 0x000000130b00720c */ /* 0x000fe20003f05270 */
[----:B------:R-:W-:Y:S01]  /*02d0*/  BSSY.RECONVERGENT B0, `(.L_x_11) ;  /* 0x0000010000007945 */ /* 0x000fe20003800200 */
[----:B------:R-:W-:Y:S01]  /*02e0*/  SHF.L.U32 R15, R19, 0x2, RZ ;  /* 0x00000002130f7819 */ /* 0x000fe200000006ff */
[----:B------:R-:W-:Y:S01]  /*02f0*/  IMAD.MOV.U32 R25, RZ, RZ, 0x1 ;  /* 0x00000001ff197424 */ /* 0x000fe200078e00ff */
[----:B------:R-:W-:Y:S02]  /*0300*/  SHF.R.U32.HI R10, RZ, 0x7, R10 ;  /* 0x00000007ff0a7819 */ /* 0x000fe4000001160a */
[----:B------:R-:W1:Y:S01]  /*0310*/  LDC.64 R8, c[0x0][0x398] ;  /* 0x0000e600ff087b82 */ /* 0x000e620000000a00 */
[----:B------:R-:W-:Y:S02]  /*0320*/  IADD3 R23, PT, PT, R15, 0x4, RZ ;  /* 0x000000040f177810 */ /* 0x000fe40007ffe0ff */
[----:B------:R-:W-:-:S05]  /*0330*/  IMAD R10, R10, -0xff, R19 ;  /* 0xffffff010a0a7824 */ /* 0x000fca00078e0213 */
[----:B------:R-:W-:Y:S01]  /*0340*/  IADD3 R21, PT, PT, R10, 0x1, RZ ;  /* 0x000000010a157810 */ /* 0x000fe20007ffe0ff */
[----:B0-----:R-:W-:-:S04]  /*0350*/  IMAD.WIDE R12, R6, 0x4, R12 ;  /* 0x00000004060c7825 */ /* 0x001fc800078e020c */
[----:B-1----:R-:W-:Y:S01]  /*0360*/  IMAD.WIDE.U32 R14, R15, 0x4, R8 ;  /* 0x000000040f0e7825 */ /* 0x002fe200078e0008 */
[----:B------:R-:W-:Y:S06]  /*0370*/  @!P0 BRA `(.L_x_12) ;  /* 0x0000000000148947 */ /* 0x000fec0003800000 */
.L_x_13:
[----:B------:R-:W-:-:S05]  /*0380*/  IMAD.WIDE.U32 R16, R11, 0x4, R2 ;  /* 0x000000040b107825 */ /* 0x000fca00078e0002 */
[----:B------:R-:W2:Y:S04]  /*0390*/  LDG.E R11, desc[UR4][R16.64] ;  /* 0x00000004100b7981 */ /* 0x000ea8000c1e1900 */
[----:B------:R0:W-:Y:S01]  /*03a0*/  STG.E desc[UR4][R16.64], R19 ;  /* 0x0000001310007986 */ /* 0x0001e2000c101904 */
[----:B--2---:R-:W-:-:S13]  /*03b0*/  ISETP.NE.AND P0, PT, R11, R19, PT ;  /* 0x000000130b00720c */ /* 0x004fda0003f05270 */
[----:B0-----:R-:W-:Y:S05]  /*03c0*/  @P0 BRA `(.L_x_13) ;  /* 0xfffffffc00ec0947 */ /* 0x001fea000383ffff */
.L_x_12:
[----:B------:R-:W-:Y:S05]  /*03d0*/  BSYNC.RECONVERGENT B0 ;  /* 0x0000000000007941 */ /* 0x000fea0003800200 */
.L_x_11:
[----:B------:R-:W-:Y:S01]  /*03e0*/  STG.E desc[UR4][R4.64], R19 ;  /* 0x0000001304007986 */ /* 0x000fe2000c101904 */
[----:B------:R-:W-:-:S03]  /*03f0*/  IMAD.WIDE.U32 R8, R23, 0x4, R8 ;  /* 0x0000000417087825 */ /* 0x000fc600078e0008 */
[----:B------:R-:W-:Y:S04]  /*0400*/  STG.E desc[UR4][R12.64], R21 ;  /* 0x000000150c007986 */ /* 0x000fe8000c101904 */
[----:B------:R-:W-:Y:S04]  /*0410*/  REDG.E.ADD.STRONG.GPU desc[UR4][R14.64], R25 ;  /* 0x000000190e00798e */ /* 0x000fe8000c12e104 */
[----:B------:R-:W-:Y:S04]  /*0420*/  REDG.E.MIN.STRONG.GPU desc[UR4][R14.64+0x4], R0 ;  /* 0x000004000e00798e */ /* 0x000fe8000c92e104 */
[----:B------:R-:W-:Y:S04]  /*0430*/  REDG.E.MAX.STRONG.GPU desc[UR4][R14.64+0x8], R0 ;  /* 0x000008000e00798e */ /* 0x000fe8000d12e104 */
[----:B------:R-:W-:Y:S04]  /*0440*/  REDG.E.MIN.STRONG.GPU desc[UR4][R14.64+0xc], R7 ;  /* 0x00000c070e00798e */ /* 0x000fe8000c92e104 */
[----:B------:R-:W-:Y:S01]  /*0450*/  REDG.E.MAX.STRONG.GPU desc[UR4][R8.64], R7 ;  /* 0x000000070800798e */ /* 0x000fe2000d12e104 */
[----:B------:R-:W-:Y:S05]  /*0460*/  EXIT ;  /* 0x000000000000794d */ /* 0x000fea0003800000 */
.L_x_7:
[----:B------:R-:W0:Y:S02]  /*0470*/  LDC.64 R2, c[0x0][0x380] ;  /* 0x0000e000ff027b82 */ /* 0x000e240000000a00 */
[----:B0-----:R-:W-:-:S05]  /*0480*/  IMAD.WIDE R2, R6, 0x4, R2 ;  /* 0x0000000406027825 */ /* 0x001fca00078e0202 */
[----:B------:R-:W-:Y:S01]  /*0490*/  STG.E desc[UR4][R2.64], RZ ;  /* 0x000000ff02007986 */ /* 0x000fe2000c101904 */
[----:B------:R-:W-:Y:S05]  /*04a0*/  EXIT ;  /* 0x000000000000794d */ /* 0x000fea0003800000 */
.L_x_14:
        /* <DEDUP_REMOVED lines=13> */
.L_x_39:


//--------------------- .text._Z13borderMergingPKbPjiii --------------------------
	.section	.text._Z13borderMergingPKbPjiii,"ax",@progbits
	.align	128
        .global         _Z13borderMergingPKbPjiii
        .type           _Z13borderMergingPKbPjiii,@function
        .size           _Z13borderMergingPKbPjiii,(.L_x_40 - _Z13borderMergingPKbPjiii)
        .other          _Z13borderMergingPKbPjiii,@"STO_CUDA_ENTRY STV_DEFAULT"
_Z13borderMergingPKbPjiii:
.text._Z13borderMergingPKbPjiii:
[----:B------:R-:W0:Y:S08]  /*0000*/  LDC R1, c[0x0][0x37c] ;  /* 0x0000df00ff017b82 */ /* 0x000e300000000800 */
[----:B------:R-:W1:Y:S01]  /*0010*/  S2UR UR6, SR_CTAID.Y ;  /* 0x00000000000679c3 */ /* 0x000e620000002600 */
[----:B------:R-:W2:Y:S01]  /*0020*/  LDCU UR4, c[0x0][0x2f8] ;  /* 0x00005f00ff0477ac */ /* 0x000ea20008000800 */
[----:B0-----:R-:W-:Y:S01]  /*0030*/  VIADD R1, R1, 0xfffffff0 ;  /* 0xfffffff001017836 */ /* 0x001fe20000000000 */
[----:B------:R-:W0:Y:S04]  /*0040*/  LDCU UR5, c[0x0][0x2fc] ;  /* 0x00005f80ff0577ac */ /* 0x000e280008000800 */
[----:B--2---:R-:W-:-:S02]  /*0050*/  IADD3 R6, P1, PT, R1, UR4, RZ ;  /* 0x0000000401067c10 */ /* 0x004fc4000ff3e0ff */
[----:B-1----:R-:W-:-:S03]  /*0060*/  ISETP.NE.AND P0, PT, RZ, UR6, PT ;  /* 0x00000006ff007c0c */ /* 0x002fc6000bf05270 */
[----:B0-----:R-:W-:-:S10]  /*0070*/  IMAD.X R7, RZ, RZ, UR5, P1 ;  /* 0x00000005ff077e24 */ /* 0x001fd400088e06ff */
[----:B------:R-:W-:Y:S05]  /*0080*/  @!P0 EXIT ;  /* 0x000000000000894d */ /* 0x000fea0003800000 */
[----:B------:R-:W0:Y:S01]  /*0090*/  LDC R0, c[0x0][0x364] ;  /* 0x0000d900ff007b82 */ /* 0x000e220000000800 */
[----:B------:R-:W1:Y:S01]  /*00a0*/  LDCU UR4, c[0x0][0x394] ;  /* 0x00007280ff0477ac */ /* 0x000e620008000800 */
[----:B0-----:R-:W-:-:S04]  /*00b0*/  IMAD R0, R0, UR6, RZ ;  /* 0x0000000600007c24 */ /* 0x001fc8000f8e02ff */
[----:B------:R-:W-:-:S05]  /*00c0*/  IMAD.SHL.U32 R0, R0, 0x4, RZ ;  /* 0x0000000400007824 */ /* 0x000fca00078e00ff */
[----:B-1----:R-:W-:-:S13]  /*00d0*/  ISETP.GE.AND P0, PT, R0, UR4, PT ;  /* 0x0000000400007c0c */ /* 0x002fda000bf06270 */
[----:B------:R-:W-:Y:S05]  /*00e0*/  @P0 EXIT ;  /* 0x000000000000094d */ /* 0x000fea0003800000 */
[----:B------:R-:W0:Y:S01]  /*00f0*/  S2R R10, SR_TID.X ;  /* 0x00000000000a7919 */ /* 0x000e220000002100 */
[----:B------:R-:W0:Y:S08]  /*0100*/  S2UR UR4, SR_CTAID.X ;  /* 0x00000000000479c3 */ /* 0x000e300000002500 */
[----:B------:R-:W0:Y:S08]  /*0110*/  LDC R17, c[0x0][0x360] ;  /* 0x0000d800ff117b82 */ /* 0x000e300000000800 */
[----:B------:R-:W1:Y:S01]  /*0120*/  LDC R9, c[0x0][0x390] ;  /* 0x0000e400ff097b82 */ /* 0x000e620000000800 */
[----:B0-----:R-:W-:-:S05]  /*0130*/  IMAD R17, R17, UR4, R10 ;  /* 0x0000000411117c24 */ /* 0x001fca000f8e020a */
[----:B-1----:R-:W-:-:S13]  /*0140*/  ISETP.GE.AND P0, PT, R17, R9, PT ;  /* 0x000000091100720c */ /* 0x002fda0003f06270 */
[----:B------:R-:W-:Y:S05]  /*0150*/  @P0 EXIT ;  /* 0x000000000000094d */ /* 0x000fea0003800000 */
[----:B------:R-:W0:Y:S01]  /*0160*/  LDCU.64 UR4, c[0x0][0x380] ;  /* 0x00007000ff0477ac */ /* 0x000e220008000a00 */
[----:B------:R-:W-:Y:S01]  /*0170*/  VIADD R16, R0, 0xffffffff ;  /* 0xffffffff00107836 */ /* 0x000fe20000000000 */
[----:B------:R-:W1:Y:S03]  /*0180*/  LDCU.64 UR36, c[0x0][0x358] ;  /* 0x00006b00ff2477ac */ /* 0x000e660008000a00 */
[----:B------:R-:W-:-:S05]  /*0190*/  IMAD R19, R16, R9, R17 ;  /* 0x0000000910137224 */ /* 0x000fca00078e0211 */
[----:B0-----:R-:W-:-:S04]  /*01a0*/  IADD3 R2, P0, PT, R19, UR4, RZ ;  /* 0x0000000413027c10 */ /* 0x001fc8000ff1e0ff */
[----:B------:R-:W-:Y:S02]  /*01b0*/  LEA.HI.X.SX32 R3, R19, UR5, 0x1, P0 ;  /* 0x0000000513037c11 */ /* 0x000fe400080f0eff */
[----:B------:R-:W-:-:S03]  /*01c0*/  IADD3 R4, P0, PT, R2, R9, RZ ;  /* 0x0000000902047210 */ /* 0x000fc60007f1e0ff */
[----:B-1----:R-:W2:Y:S01]  /*01d0*/  LDG.E.S8 R2, desc[UR36][R2.64] ;  /* 0x0000002402027981 */ /* 0x002ea2000c1e1300 */
[----:B------:R-:W-:-:S05]  /*01e0*/  LEA.HI.X.SX32 R5, R9, R3, 0x1, P0 ;  /* 0x0000000309057211 */ /* 0x000fca00000f0eff */
[----:B------:R-:W3:Y:S01]  /*01f0*/  LDG.E.S8 R4, desc[UR36][R4.64] ;  /* 0x0000002404047981 */ /* 0x000ee2000c1e1300 */
[----:B--2---:R-:W-:Y:S02]  /*0200*/  ISETP.GT.AND P0, PT, R2, RZ, PT ;  /* 0x000000ff0200720c */ /* 0x004fe40003f04270 */
[----:B---3--:R-:W-:-:S11]  /*0210*/  ISETP.GT.AND P1, PT, R4, RZ, PT ;  /* 0x000000ff0400720c */ /* 0x008fd60003f24270 */
[----:B------:R-:W-:-:S04]  /*0220*/  VOTE.ANY R0, PT, P0 ;  /* 0x0000000000007806 */ /* 0x000fc800000e0100 */
[----:B------:R-:W-:Y:S02]  /*0230*/  ISETP.NE.AND P0, PT, R0, RZ, PT ;  /* 0x000000ff0000720c */ /* 0x000fe40003f05270 */
[----:B------:R-:W-:-:S04]  /*0240*/  VOTE.ANY R8, PT, P1 ;  /* 0x0000000000087806 */ /* 0x000fc800008e0100 */
[----:B------:R-:W-:-:S13]  /*0250*/  ISETP.EQ.OR P0, PT, R8, RZ, !P0 ;  /* 0x000000ff0800720c */ /* 0x000fda0004702670 */
[----:B------:R-:W-:Y:S05]  /*0260*/  @P0 EXIT ;  /* 0x000000000000094d */ /* 0x000fea0003800000 */
[----:B------:R-:W-:-:S04]  /*0270*/  IADD3 R3, PT, PT, -R10, 0x20, RZ ;  /* 0x000000200a037810 */ /* 0x000fc80007ffe1ff */
[-C--:B------:R-:W-:Y:S02]  /*0280*/  SHF.L.U32 R0, R0, R3.reuse, RZ ;  /* 0x0000000300007219 */ /* 0x080fe400000006ff */
[----:B------:R-:W-:-:S04]  /*0290*/  SHF.L.U32 R3, R8, R3, RZ ;  /* 0x0000000308037219 */ /* 0x000fc800000006ff */
[----:B------:R-:W0:Y:S08]  /*02a0*/  FLO.U32 R0, ~R0 ;  /* 0x8000000000007300 */ /* 0x000e3000000e0000 */
[----:B------:R-:W1:Y:S01]  /*02b0*/  FLO.U32 R3, ~R3 ;  /* 0x8000000300037300 */ /* 0x000e6200000e0000 */
[----:B0-----:R-:W-:-:S04]  /*02c0*/  IADD3 R2, PT, PT, -R0, 0x1f, RZ ;  /* 0x0000001f00027810 */ /* 0x001fc80007ffe1ff */
[----:B------:R-:W-:Y:S02]  /*02d0*/  ISETP.NE.AND P0, PT, R2, RZ, PT ;  /* 0x000000ff0200720c */ /* 0x000fe40003f05270 */
[----:B-1----:R-:W-:-:S04]  /*02e0*/  IADD3 R18, PT, PT, -R3, 0x1f, RZ ;  /* 0x0000001f03127810 */ /* 0x002fc80007ffe1ff */
[----:B------:R-:W-:-:S13]  /*02f0*/  ISETP.NE.AND P1, PT, R18, RZ, PT ;  /* 0x000000ff1200720c */ /* 0x000fda0003f25270 */
[----:B------:R-:W-:Y:S05]  /*0300*/  @P0 EXIT P1 ;  /* 0x000000000000094d */ /* 0x000fea0000800000 */
[----:B------:R-:W-:Y:S01]  /*0310*/  IADD3 R18, PT, PT, -R18, R9, R19 ;  /* 0x0000000912127210 */ /* 0x000fe20007ffe113 */
[----:B------:R-:W-:Y:S01]  /*0320*/  IMAD.IADD R19, R19, 0x1, -R2 ;  /* 0x0000000113137824 */ /* 0x000fe200078e0a02 */
[----:B------:R-:W-:Y:S01]  /*0330*/  MOV R0, 0x160 ;  /* 0x0000016000007802 */ /* 0x000fe20000000f00 */
[----:B------:R-:W0:Y:S03]  /*0340*/  LDCU.64 UR4, c[0x4][0x158] ;  /* 0x01002b00ff0477ac */ /* 0x000e260008000a00 */
[----:B------:R1:W-:Y:S01]  /*0350*/  STL.128 [R1], R16 ;  /* 0x0000001001007387 */ /* 0x0003e20000100c00 */
[----:B------:R1:W2:Y:S01]  /*0360*/  LDC.64 R2, c[0x4][R0] ;  /* 0x0100000000027b82 */ /* 0x0002a20000000a00 */
[----:B0-----:R-:W-:Y:S02]  /*0370*/  IMAD.U32 R4, RZ, RZ, UR4 ;  /* 0x00000004ff047e24 */ /* 0x001fe4000f8e00ff */
[----:B-1----:R-:W-:-:S07]  /*0380*/  IMAD.U32 R5, RZ, RZ, UR5 ;  /* 0x00000005ff057e24 */ /* 0x002fce000f8e00ff */
[----:B------:R-:W-:-:S07]  /*0390*/  LEPC R20, `(.L_x_15) ;  /* 0x000000001014794e */ /* 0x000fce0000000000 */
[----:B--2---:R-:W-:Y:S05]  /*03a0*/  CALL.ABS.NOINC R2 ;  /* 0x0000000002007343 */ /* 0x004fea0003c00000 */
.L_x_15:
[----:B------:R-:W-:Y:S01]  /*03b0*/  ISETP.NE.AND P0, PT, R18, R19, PT ;  /* 0x000000131200720c */ /* 0x000fe20003f05270 */
[----:B------:R-:W-:-:S12]  /*03c0*/  BSSY.RECONVERGENT B0, `(.L_x_16) ;  /* 0x0000018000007945 */ /* 0x000fd80003800200 */
[----:B------:R-:W-:Y:S05]  /*03d0*/  @!P0 BRA `(.L_x_17) ;  /* 0x0000000000588947 */ /* 0x000fea0003800000 */
[----:B------:R-:W0:Y:S01]  /*03e0*/  LDC.64 R4, c[0x0][0x388] ;  /* 0x0000e200ff047b82 */ /* 0x000e220000000a00 */
[----:B------:R-:W-:Y:S01]  /*03f0*/  BSSY.RECONVERGENT B1, `(.L_x_18) ;  /* 0x0000009000017945 */ /* 0x000fe20003800200 */
.L_x_20:
[----:B0-----:R-:W-:-:S06]  /*0400*/  IMAD.WIDE.U32 R2, R18, 0x4, R4 ;  /* 0x0000000412027825 */ /* 0x001fcc00078e0004 */
[----:B------:R-:W2:Y:S02]  /*0410*/  LDG.E R2, desc[UR36][R2.64] ;  /* 0x0000002402027981 */ /* 0x000ea4000c1e1900 */
[----:B--2---:R-:W-:-:S13]  /*0420*/  ISETP.NE.AND P0, PT, R18, R2, PT ;  /* 0x000000021200720c */ /* 0x004fda0003f05270 */
[----:B------:R-:W-:Y:S05]  /*0430*/  @!P0 BRA `(.L_x_19) ;  /* 0x0000000000108947 */ /* 0x000fea0003800000 */
[----:B------:R-:W-:Y:S01]  /*0440*/  ISETP.NE.AND P0, PT, R2, R19, PT ;  /* 0x000000130200720c */ /* 0x000fe20003f05270 */
[----:B------:R-:W-:-:S12]  /*0450*/  IMAD.MOV.U32 R18, RZ, RZ, R2 ;  /* 0x000000ffff127224 */ /* 0x000fd800078e0002 */
[----:B------:R-:W-:Y:S05]  /*0460*/  @P0 BRA `(.L_x_20) ;  /* 0xfffffffc00e40947 */ /* 0x000fea000383ffff */
[----:B------:R-:W-:-:S07]  /*0470*/  IMAD.MOV.U32 R18, RZ, RZ, R19 ;  /* 0x000000ffff127224 */ /* 0x000fce00078e0013 */
.L_x_19:
[----:B------:R-:W-:Y:S05]  /*0480*/  BSYNC.RECONVERGENT B1 ;  /* 0x0000000000017941 */ /* 0x000fea0003800200 */
.L_x_18:
[----:B------:R-:W-:-:S13]  /*0490*/  ISETP.NE.AND P0, PT, R18, R19, PT ;  /* 0x000000131200720c */ /* 0x000fda0003f05270 */
[----:B------:R-:W-:Y:S05]  /*04a0*/  @!P0 BRA `(.L_x_17) ;  /* 0x0000000000248947 */ /* 0x000fea0003800000 */
[----:B------:R-:W0:Y:S02]  /*04b0*/  LDC.64 R4, c[0x0][0x388] ;  /* 0x0000e200ff047b82 */ /* 0x000e240000000a00 */
.L_x_21:
        /* <DEDUP_REMOVED lines=8> */
.L_x_17:
[----:B------:R-:W-:Y:S05]  /*0540*/  BSYNC.RECONVERGENT B0 ;  /* 0x0000000000007941 */ /* 0x000fea0003800200 */
.L_x_16:
[----:B------:R-:W-:-:S13]  /*0550*/  ISETP.NE.AND P0, PT, R18, R19, PT ;  /* 0x000000131200720c */ /* 0x000fda0003f05270 */
[----:B------:R-:W-:Y:S05]  /*0560*/  @!P0 EXIT ;  /* 0x000000000000894d */ /* 0x000fea0003800000 */
[----:B------:R-:W0:Y:S02]  /*0570*/  LDC.64 R4, c[0x0][0x388] ;  /* 0x0000e200ff047b82 */ /* 0x000e240000000a00 */
.L_x_22:
[-C--:B------:R-:W-:Y:S01]  /*0580*/  VIMNMX.U32 R7, PT, PT, R19, R18.reuse, !PT ;  /* 0x0000001213077248 */ /* 0x080fe20007fe0000 */
[----:B------:R-:W-:Y:S05]  /*0590*/  YIELD ;  /* 0x0000000000007946 */ /* 0x000fea0003800000 */
[----:B0-----:R-:W-:Y:S01]  /*05a0*/  IMAD.WIDE.U32 R2, R7, 0x4, R4 ;  /* 0x0000000407027825 */ /* 0x001fe200078e0004 */
[----:B------:R-:W-:-:S05]  /*05b0*/  VIMNMX.U32 R19, PT, PT, R19, R18, PT ;  /* 0x0000001213137248 */ /* 0x000fca0003fe0000 */
[----:B------:R-:W2:Y:S02]  /*05c0*/  ATOMG.E.MIN.STRONG.GPU PT, R2, desc[UR36][R2.64], R19 ;  /* 0x80000013020279a8 */ /* 0x000ea400089ef124 */
[----:B--2---:R-:W-:-:S04]  /*05d0*/  ISETP.NE.AND P0, PT, R7, R2, PT ;  /* 0x000000020700720c */ /* 0x004fc80003f05270 */
[----:B------:R-:W-:-:S04]  /*05e0*/  SEL R18, R19, R2, !P0 ;  /* 0x0000000213127207 */ /* 0x000fc80004000000 */
[----:B------:R-:W-:-:S13]  /*05f0*/  ISETP.NE.AND P0, PT, R18, R19, PT ;  /* 0x000000131200720c */ /* 0x000fda0003f05270 */
[----:B------:R-:W-:Y:S05]  /*0600*/  @P0 BRA `(.L_x_22) ;  /* 0xfffffffc00dc0947 */ /* 0x000fea000383ffff */
[----:B------:R-:W-:Y:S05]  /*0610*/  EXIT ;  /* 0x000000000000794d */ /* 0x000fea0003800000 */
.L_x_23:
        /* <DEDUP_REMOVED lines=14> */
.L_x_40:


//--------------------- .text._Z13stripLabelingPKbPjiii --------------------------
	.section	.text._Z13stripLabelingPKbPjiii,"ax",@progbits
	.align	128
        .global         _Z13stripLabelingPKbPjiii
        .type           _Z13stripLabelingPKbPjiii,@function
        .size           _Z13stripLabelingPKbPjiii,(.L_x_41 - _Z13stripLabelingPKbPjiii)
        .other          _Z13stripLabelingPKbPjiii,@"STO_CUDA_ENTRY STV_DEFAULT"
_Z13stripLabelingPKbPjiii:
.text._Z13stripLabelingPKbPjiii:
[----:B------:R-:W-:Y:S01]  /*0000*/  LDC R1, c[0x0][0x37c] ;  /* 0x0000df00ff017b82 */ /* 0x000fe20000000800 */
[----:B------:R-:W0:Y:S01]  /*0010*/  S2R R0, SR_CTAID.Y ;  /* 0x0000000000007919 */ /* 0x000e220000002600 */
[----:B------:R-:W1:Y:S01]  /*0020*/  LDCU.64 UR10, c[0x0][0x390] ;  /* 0x00007200ff0a77ac */ /* 0x000e620008000a00 */
[----:B------:R-:W0:Y:S01]  /*0030*/  S2R R7, SR_TID.Y ;  /* 0x0000000000077919 */ /* 0x000e220000002200 */
[----:B------:R-:W2:Y:S01]  /*0040*/  S2R R3, SR_CTAID.X ;  /* 0x0000000000037919 */ /* 0x000ea20000002500 */
[----:B------:R-:W2:Y:S01]  /*0050*/  S2R R12, SR_TID.X ;  /* 0x00000000000c7919 */ /* 0x000ea20000002100 */
[----:B0-----:R-:W-:-:S05]  /*0060*/  IMAD R0, R0, 0x4, R7 ;  /* 0x0000000400007824 */ /* 0x001fca00078e0207 */
[----:B-1----:R-:W-:Y:S01]  /*0070*/  ISETP.GE.AND P0, PT, R0, UR11, PT ;  /* 0x0000000b00007c0c */ /* 0x002fe2000bf06270 */
[----:B--2---:R-:W-:-:S05]  /*0080*/  IMAD R3, R3, 0x20, R12 ;  /* 0x0000002003037824 */ /* 0x004fca00078e020c */
        /* <DEDUP_REMOVED lines=8> */
[----:B--2---:R0:W2:Y:S01]  /*0110*/  LDG.E.S8 R2, desc[UR8][R4.64] ;  /* 0x0000000804027981 */ /* 0x0040a2000c1e1300 */
[----:B------:R-:W1:Y:S01]  /*0120*/  S2UR UR5, SR_CgaCtaId ;  /* 0x00000000000579c3 */ /* 0x000e620000008800 */
[----:B------:R-:W-:Y:S01]  /*0130*/  UMOV UR4, 0x400 ;  /* 0x0000040000047882 */ /* 0x000fe20000000000 */
[----:B------:R-:W-:Y:S01]  /*0140*/  ISETP.NE.AND P1, PT, R12, RZ, PT ;  /* 0x000000ff0c00720c */ /* 0x000fe20003f25270 */
[----:B-1----:R-:W-:Y:S02]  /*0150*/  ULEA UR6, UR5, UR4, 0x18 ;  /* 0x0000000405067291 */ /* 0x002fe4000f8ec0ff */
[----:B------:R-:W-:-:S04]  /*0160*/  UIADD3 UR4, UPT, UPT, UR4, 0x10, URZ ;  /* 0x0000001004047890 */ /* 0x000fc8000fffe0ff */
[----:B------:R-:W-:Y:S01]  /*0170*/  ULEA UR4, UR5, UR4, 0x18 ;  /* 0x0000000405047291 */ /* 0x000fe2000f8ec0ff */
[----:B------:R-:W-:-:S05]  /*0180*/  LEA R9, R7, UR6, 0x2 ;  /* 0x0000000607097c11 */ /* 0x000fca000f8e10ff */
[----:B0-----:R-:W-:-:S05]  /*0190*/  LEA R5, R7, UR4, 0x7 ;  /* 0x0000000407057c11 */ /* 0x001fca000f8e38ff */
[----:B------:R-:W-:Y:S01]  /*01a0*/  IMAD R4, R12, 0x4, R5 ;  /* 0x000000040c047824 */ /* 0x000fe200078e0205 */
[----:B--2---:R-:W-:-:S13]  /*01b0*/  ISETP.GT.AND P0, PT, R2, RZ, PT ;  /* 0x000000ff0200720c */ /* 0x004fda0003f04270 */
[----:B------:R-:W-:Y:S02]  /*01c0*/  VOTE.ANY R6, PT, P0 ;  /* 0x0000000000067806 */ /* 0x000fe400000e0100 */
[----:B------:R-:W-:-:S03]  /*01d0*/  ISETP.GE.AND P0, PT, R2, 0x1, PT ;  /* 0x000000010200780c */ /* 0x000fc60003f06270 */
[----:B------:R0:W-:Y:S01]  /*01e0*/  @!P1 STS [R9], R6 ;  /* 0x0000000609009388 */ /* 0x0001e20000000800 */
[----:B------:R-:W-:Y:S09]  /*01f0*/  BAR.SYNC.DEFER_BLOCKING 0x0 ;  /* 0x0000000000007b1d */ /* 0x000ff20000010000 */
[----:B0-----:R-:W-:Y:S05]  /*0200*/  @!P0 BRA `(.L_x_24) ;  /* 0x00000004000c8947 */ /* 0x001fea0003800000 */
[----:B------:R-:W0:Y:S01]  /*0210*/  LDS R9, [R9] ;  /* 0x0000000009097984 */ /* 0x000e220000000800 */
[----:B------:R-:W-:Y:S01]  /*0220*/  IADD3 R6, PT, PT, -R12, 0x20, RZ ;  /* 0x000000200c067810 */ /* 0x000fe20007ffe1ff */
[----:B------:R-:W-:Y:S03]  /*0230*/  BSSY B0, `(.L_x_25) ;  /* 0x000003f000007945 */ /* 0x000fe60003800000 */
[----:B0-----:R-:W-:-:S06]  /*0240*/  SHF.L.U32 R8, R9, R6, RZ ;  /* 0x0000000609087219 */ /* 0x001fcc00000006ff */
[----:B------:R-:W0:Y:S02]  /*0250*/  FLO.U32 R8, ~R8 ;  /* 0x8000000800087300 */ /* 0x000e2400000e0000 */
[----:B0-----:R-:W-:-:S04]  /*0260*/  IADD3 R10, PT, PT, -R8, 0x1f, RZ ;  /* 0x0000001f080a7810 */ /* 0x001fc80007ffe1ff */
[----:B------:R-:W-:-:S13]  /*0270*/  ISETP.NE.AND P0, PT, R10, RZ, PT ;  /* 0x000000ff0a00720c */ /* 0x000fda0003f05270 */
[----:B------:R-:W0:Y:S01]  /*0280*/  @!P0 LDC.64 R6, c[0x0][0x388] ;  /* 0x0000e200ff068b82 */ /* 0x000e220000000a00 */
[----:B------:R-:W-:-:S05]  /*0290*/  @!P0 IMAD R11, R0, UR10, R3 ;  /* 0x0000000a000b8c24 */ /* 0x000fca000f8e0203 */
[----:B------:R1:W-:Y:S01]  /*02a0*/  @!P0 STS [R4], R11 ;  /* 0x0000000b04008388 */ /* 0x0003e20000000800 */
[----:B0-----:R-:W-:-:S05]  /*02b0*/  @!P0 IMAD.WIDE.U32 R6, R11, 0x4, R6 ;  /* 0x000000040b068825 */ /* 0x001fca00078e0006 */
[----:B------:R1:W-:Y:S01]  /*02c0*/  @!P0 STG.E desc[UR8][R6.64], R11 ;  /* 0x0000000b06008986 */ /* 0x0003e2000c101908 */
[----:B------:R-:W-:Y:S05]  /*02d0*/  @!P0 BRA `(.L_x_26) ;  /* 0x0000000000d08947 */ /* 0x000fea0003800000 */
[----:B-1----:R-:W-:Y:S01]  /*02e0*/  IMAD.IADD R6, R12, 0x1, -R10 ;  /* 0x000000010c067824 */ /* 0x002fe200078e0a0a */
[----:B------:R-:W-:Y:S01]  /*02f0*/  BSSY.RECONVERGENT B1, `(.L_x_27) ;  /* 0x0000011000017945 */ /* 0x000fe20003800200 */
[----:B------:R-:W-:Y:S02]  /*0300*/  IMAD R12, R0, UR10, R3 ;  /* 0x0000000a000c7c24 */ /* 0x000fe4000f8e0203 */
[----:B------:R-:W-:-:S04]  /*0310*/  IMAD R5, R6, 0x4, R5 ;  /* 0x0000000406057824 */ /* 0x000fc800078e0205 */
[----:B------:R-:W-:Y:S01]  /*0320*/  IMAD R10, R10, 0x4, R5 ;  /* 0x000000040a0a7824 */ /* 0x000fe200078e0205 */
[----:B------:R-:W0:Y:S04]  /*0330*/  LDS R11, [R5] ;  /* 0x00000000050b7984 */ /* 0x000e280000000800 */
[----:B0-----:R0:W-:Y:S01]  /*0340*/  STS [R10], R11 ;  /* 0x0000000b0a007388 */ /* 0x0011e20000000800 */
[----:B------:R-:W-:-:S13]  /*0350*/  ISETP.NE.AND P0, PT, R11, R12, PT ;  /* 0x0000000c0b00720c */ /* 0x000fda0003f05270 */
[----:B0-----:R-:W-:Y:S05]  /*0360*/  @!P0 BRA `(.L_x_28) ;  /* 0x0000000000248947 */ /* 0x001fea0003800000 */
[----:B------:R-:W0:Y:S02]  /*0370*/  LDC.64 R8, c[0x0][0x388] ;  /* 0x0000e200ff087b82 */ /* 0x000e240000000a00 */
.L_x_29:
        /* <DEDUP_REMOVED lines=8> */
.L_x_28:
[----:B------:R-:W-:Y:S05]  /*0400*/  BSYNC.RECONVERGENT B1 ;  /* 0x0000000000017941 */ /* 0x000fea0003800200 */
.L_x_27:
[----:B------:R-:W-:Y:S01]  /*0410*/  ISETP.NE.AND P0, PT, R11, R12, PT ;  /* 0x0000000c0b00720c */ /* 0x000fe20003f05270 */
[----:B------:R-:W-:-:S12]  /*0420*/  BSSY.RECONVERGENT B1, `(.L_x_30) ;  /* 0x000000b000017945 */ /* 0x000fd80003800200 */
[----:B------:R-:W-:Y:S05]  /*0430*/  @!P0 BRA `(.L_x_31) ;  /* 0x0000000000248947 */ /* 0x000fea0003800000 */
[----:B------:R-:W0:Y:S02]  /*0440*/  LDC.64 R8, c[0x0][0x388] ;  /* 0x0000e200ff087b82 */ /* 0x000e240000000a00 */
.L_x_32:
        /* <DEDUP_REMOVED lines=8> */
.L_x_31:
[----:B------:R-:W-:Y:S05]  /*04d0*/  BSYNC.RECONVERGENT B1 ;  /* 0x0000000000017941 */ /* 0x000fea0003800200 */
.L_x_30:
[----:B------:R-:W-:-:S13]  /*04e0*/  ISETP.NE.AND P0, PT, R11, R12, PT ;  /* 0x0000000c0b00720c */ /* 0x000fda0003f05270 */
[----:B------:R-:W-:Y:S05]  /*04f0*/  @!P0 BRA `(.L_x_26) ;  /* 0x0000000000488947 */ /* 0x000fea0003800000 */
[----:B------:R-:W0:Y:S01]  /*0500*/  LDC.64 R6, c[0x0][0x388] ;  /* 0x0000e200ff067b82 */ /* 0x000e220000000a00 */
[CC--:B------:R-:W-:Y:S02]  /*0510*/  VIMNMX.U32 R5, PT, PT, R12.reuse, R11.reuse, !PT ;  /* 0x0000000b0c057248 */ /* 0x0c0fe40007fe0000 */
[----:B------:R-:W-:-:S03]  /*0520*/  VIMNMX.U32 R11, PT, PT, R12, R11, PT ;  /* 0x0000000b0c0b7248 */ /* 0x000fc60003fe0000 */
[----:B0-----:R-:W-:-:S06]  /*0530*/  IMAD.WIDE.U32 R8, R5, 0x4, R6 ;  /* 0x0000000405087825 */ /* 0x001fcc00078e0006 */
[----:B------:R-:W2:Y:S02]  /*0540*/  ATOMG.E.MIN.STRONG.GPU PT, R8, desc[UR8][R8.64], R11 ;  /* 0x8000000b080879a8 */ /* 0x000ea400089ef108 */
[----:B--2---:R-:W-:-:S04]  /*0550*/  ISETP.NE.AND P0, PT, R5, R8, PT ;  /* 0x000000080500720c */ /* 0x004fc80003f05270 */
[----:B------:R-:W-:-:S04]  /*0560*/  SEL R10, R11, R8, !P0 ;  /* 0x000000080b0a7207 */ /* 0x000fc80004000000 */
[----:B------:R-:W-:-:S13]  /*0570*/  ISETP.NE.AND P0, PT, R10, R11, PT ;  /* 0x0000000b0a00720c */ /* 0x000fda0003f05270 */
[----:B------:R-:W-:Y:S05]  /*0580*/  @!P0 BRA `(.L_x_26) ;  /* 0x0000000000248947 */ /* 0x000fea0003800000 */
.L_x_33:
[CC--:B------:R-:W-:Y:S01]  /*0590*/  VIMNMX.U32 R5, PT, PT, R10.reuse, R11.reuse, !PT ;  /* 0x0000000b0a057248 */ /* 0x0c0fe20007fe0000 */
[----:B------:R-:W-:Y:S05]  /*05a0*/  YIELD ;  /* 0x0000000000007946 */ /* 0x000fea0003800000 */
[----:B------:R-:W-:Y:S01]  /*05b0*/  IMAD.WIDE.U32 R8, R5, 0x4, R6 ;  /* 0x0000000405087825 */ /* 0x000fe200078e0006 */
[----:B------:R-:W-:-:S05]  /*05c0*/  VIMNMX.U32 R11, PT, PT, R10, R11, PT ;  /* 0x0000000b0a0b7248 */ /* 0x000fca0003fe0000 */
[----:B------:R-:W2:Y:S02]  /*05d0*/  ATOMG.E.MIN.STRONG.GPU PT, R8, desc[UR8][R8.64], R11 ;  /* 0x8000000b080879a8 */ /* 0x000ea400089ef108 */
[----:B--2---:R-:W-:-:S04]  /*05e0*/  ISETP.NE.AND P0, PT, R5, R8, PT ;  /* 0x000000080500720c */ /* 0x004fc80003f05270 */
[----:B------:R-:W-:-:S04]  /*05f0*/  SEL R10, R11, R8, !P0 ;  /* 0x000000080b0a7207 */ /* 0x000fc80004000000 */
[----:B------:R-:W-:-:S13]  /*0600*/  ISETP.NE.AND P0, PT, R10, R11, PT ;  /* 0x0000000b0a00720c */ /* 0x000fda0003f05270 */
[----:B------:R-:W-:Y:S05]  /*0610*/  @P0 BRA `(.L_x_33) ;  /* 0xfffffffc00dc0947 */ /* 0x000fea000383ffff */
.L_x_26:
[----:B------:R-:W-:Y:S05]  /*0620*/  BSYNC B0 ;  /* 0x0000000000007941 */ /* 0x000fea0003800000 */
.L_x_25:
[----:B------:R-:W-:Y:S05]  /*0630*/  BRA `(.L_x_34) ;  /* 0x0000000000087947 */ /* 0x000fea0003800000 */
.L_x_24:
[----:B------:R-:W-:-:S05]  /*0640*/  IMAD.MOV.U32 R5, RZ, RZ, -0x1 ;  /* 0xffffffffff057424 */ /* 0x000fca00078e00ff */
[----:B------:R0:W-:Y:S02]  /*0650*/  STS [R4], R5 ;  /* 0x0000000504007388 */ /* 0x0001e40000000800 */
.L_x_34:
[----:B------:R-:W-:Y:S05]  /*0660*/  WARPSYNC.ALL ;  /* 0x0000000000007948 */ /* 0x000fea0003800000 */
[----:B------:R-:W-:Y:S01]  /*0670*/  BAR.SYNC.DEFER_BLOCKING 0x0 ;  /* 0x0000000000007b1d */ /* 0x000fe20000010000 */
[----:B------:R-:W-:-:S13]  /*0680*/  ISETP.GE.AND P0, PT, R2, 0x1, PT ;  /* 0x000000010200780c */ /* 0x000fda0003f06270 */
[----:B------:R-:W-:Y:S05]  /*0690*/  @!P0 EXIT ;  /* 0x000000000000894d */ /* 0x000fea0003800000 */
[----:B0-----:R-:W0:Y:S01]  /*06a0*/  LDS R5, [R4] ;  /* 0x0000000004057984 */ /* 0x001e220000000800 */
[----:B-1----:R-:W1:Y:S01]  /*06b0*/  LDC.64 R6, c[0x0][0x388] ;  /* 0x0000e200ff067b82 */ /* 0x002e620000000a00 */
[----:B------:R-:W2:Y:S02]  /*06c0*/  LDCU UR4, c[0x0][0x390] ;  /* 0x00007200ff0477ac */ /* 0x000ea40008000800 */
[----:B--2---:R-:W-:-:S04]  /*06d0*/  IMAD R3, R0, UR4, R3 ;  /* 0x0000000400037c24 */ /* 0x004fc8000f8e0203 */
[----:B-1----:R-:W-:-:S05]  /*06e0*/  IMAD.WIDE R2, R3, 0x4, R6 ;  /* 0x0000000403027825 */ /* 0x002fca00078e0206 */
[----:B0-----:R-:W-:Y:S01]  /*06f0*/  STG.E desc[UR8][R2.64], R5 ;  /* 0x0000000502007986 */ /* 0x001fe2000c101908 */
[----:B------:R-:W-:Y:S05]  /*0700*/  EXIT ;  /* 0x000000000000794d */ /* 0x000fea0003800000 */
.L_x_35:
        /* <DEDUP_REMOVED lines=15> */
.L_x_41:


//--------------------- .nv.global.init           --------------------------
	.section	.nv.global.init,"aw",@progbits
.nv.global.init:
	.type		$str,@object
	.size		$str,(.L_43 - $str)
$str:
        /*0000*/ 	.byte	0x28, 0x25, 0x64, 0x2c, 0x20, 0x25, 0x64, 0x29, 0x2c, 0x20, 0x63, 0x75, 0x72, 0x72, 0x3a, 0x20
        /*0010*/ 	.byte	0x25, 0x64, 0x2c, 0x20, 0x6e, 0x65, 0x78, 0x74, 0x3a, 0x20, 0x25, 0x64, 0x0a, 0x00
.L_43:


//--------------------- .nv.shared.reserved.0     --------------------------
	.section	.nv.shared.reserved.0,"aw",@nobits
	.weak		__nv_reservedSMEM_offset_0_alias
	.size		__nv_reservedSMEM_offset_0_alias, 0, 64
	.other		__nv_reservedSMEM_offset_0_alias,@"STO_CUDA_RESERVED_SHARED STV_DEFAULT"
__nv_reservedSMEM_offset_0_alias:
	.zero		0
	.zero		64


//--------------------- .nv.global                --------------------------
	.section	.nv.global,"aw",@nobits
.nv.global:
	.type		_ZN34_INTERNAL_0c9fc815_4_k_cu_8cfcc0b56thrust24THRUST_300001_SM_1000_NS3seqE,@object
	.size		_ZN34_INTERNAL_0c9fc815_4_k_cu_8cfcc0b56thrust24THRUST_300001_SM_1000_NS3seqE,(_ZN34_INTERNAL_0c9fc815_4_k_cu_8cfcc0b54cuda3std3__48in_placeE - _ZN34_INTERNAL_0c9fc815_4_k_cu_8cfcc0b56thrust24THRUST_300001_SM_1000_NS3seqE)
_ZN34_INTERNAL_0c9fc815_4_k_cu_8cfcc0b56thrust24THRUST_300001_SM_1000_NS3seqE:
	.zero		1
	.type		_ZN34_INTERNAL_0c9fc815_4_k_cu_8cfcc0b54cuda3std3__48in_placeE,@object
	.size		_ZN34_INTERNAL_0c9fc815_4_k_cu_8cfcc0b54cuda3std3__48in_placeE,(_ZN34_INTERNAL_0c9fc815_4_k_cu_8cfcc0b54cuda3std6ranges3__45__cpo4sizeE - _ZN34_INTERNAL_0c9fc815_4_k_cu_8cfcc0b54cuda3std3__48in_placeE)
_ZN34_INTERNAL_0c9fc815_4_k_cu_8cfcc0b54cuda3std3__48in_placeE:
	.zero		1
	.type		_ZN34_INTERNAL_0c9fc815_4_k_cu_8cfcc0b54cuda3std6ranges3__45__cpo4sizeE,@object
	.size		_ZN34_INTERNAL_0c9fc815_4_k_cu_8cfcc0b54cuda3std6ranges3__45__cpo4sizeE,(_ZN34_INTERNAL_0c9fc815_4_k_cu_8cfcc0b56thrust24THRUST_300001_SM_1000_NS12placeholders2_3E - _ZN34_INTERNAL_0c9fc815_4_k_cu_8cfcc0b54cuda3std6ranges3__45__cpo4sizeE)
_ZN34_INTERNAL_0c9fc815_4_k_cu_8cfcc0b54cuda3std6ranges3__45__cpo4sizeE:
	.zero		1
	.type		_ZN34_INTERNAL_0c9fc815_4_k_cu_8cfcc0b56thrust24THRUST_300001_SM_1000_NS12placeholders2_3E,@object
	.size		_ZN34_INTERNAL_0c9fc815_4_k_cu_8cfcc0b56thrust24THRUST_300001_SM_1000_NS12placeholders2_3E,(_ZN34_INTERNAL_0c9fc815_4_k_cu_8cfcc0b54cuda3std3__45__cpo6cbeginE - _ZN34_INTERNAL_0c9fc815_4_k_cu_8cfcc0b56thrust24THRUST_300001_SM_1000_NS12placeholders2_3E)
_ZN34_INTERNAL_0c9fc815_4_k_cu_8cfcc0b56thrust24THRUST_300001_SM_1000_NS12placeholders2_3E:
	.zero		1
	.type		_ZN34_INTERNAL_0c9fc815_4_k_cu_8cfcc0b54cuda3std3__45__cpo6cbeginE,@object
	.size		_ZN34_INTERNAL_0c9fc815_4_k_cu_8cfcc0b54cuda3std3__45__cpo6cbeginE,(_ZN34_INTERNAL_0c9fc815_4_k_cu_8cfcc0b54cuda3std6ranges3__45__cpo6cbeginE - _ZN34_INTERNAL_0c9fc815_4_k_cu_8cfcc0b54cuda3std3__45__cpo6cbeginE)
_ZN34_INTERNAL_0c9fc815_4_k_cu_8cfcc0b54cuda3std3__45__cpo6cbeginE:
	.zero		1
	.type		_ZN34_INTERNAL_0c9fc815_4_k_cu_8cfcc0b54cuda3std6ranges3__45__cpo6cbeginE,@object
	.size		_ZN34_INTERNAL_0c9fc815_4_k_cu_8cfcc0b54cuda3std6ranges3__45__cpo6cbeginE,(_ZN34_INTERNAL_0c9fc815_4_k_cu_8cfcc0b56thrust24THRUST_300001_SM_1000_NS12placeholders2_7E - _ZN34_INTERNAL_0c9fc815_4_k_cu_8cfcc0b54cuda3std6ranges3__45__cpo6cbeginE)
_ZN34_INTERNAL_0c9fc815_4_k_cu_8cfcc0b54cuda3std6ranges3__45__cpo6cbeginE:
	.zero		1
	.type		_ZN34_INTERNAL_0c9fc815_4_k_cu_8cfcc0b56thrust24THRUST_300001_SM_1000_NS12placeholders2_7E,@object
	.size		_ZN34_INTERNAL_0c9fc815_4_k_cu_8cfcc0b56thrust24THRUST_300001_SM_1000_NS12placeholders2_7E,(_ZN34_INTERNAL_0c9fc815_4_k_cu_8cfcc0b54cuda3std3__45__cpo7crbeginE - _ZN34_INTERNAL_0c9fc815_4_k_cu_8cfcc0b56thrust24THRUST_300001_SM_1000_NS12placeholders2_7E)
_ZN34_INTERNAL_0c9fc815_4_k_cu_8cfcc0b56thrust24THRUST_300001_SM_1000_NS12placeholders2_7E:
	.zero		1
	.type		_ZN34_INTERNAL_0c9fc815_4_k_cu_8cfcc0b54cuda3std3__45__cpo7crbeginE,@object
	.size		_ZN34_INTERNAL_0c9fc815_4_k_cu_8cfcc0b54cuda3std3__45__cpo7crbeginE,(_ZN34_INTERNAL_0c9fc815_4_k_cu_8cfcc0b54cuda3std6ranges3__45__cpo4nextE - _ZN34_INTERNAL_0c9fc815_4_k_cu_8cfcc0b54cuda3std3__45__cpo7crbeginE)
_ZN34_INTERNAL_0c9fc815_4_k_cu_8cfcc0b54cuda3std3__45__cpo7crbeginE:
	.zero		1
	.type		_ZN34_INTERNAL_0c9fc815_4_k_cu_8cfcc0b54cuda3std6ranges3__45__cpo4nextE,@object
	.size		_ZN34_INTERNAL_0c9fc815_4_k_cu_8cfcc0b54cuda3std6ranges3__45__cpo4nextE,(_ZN34_INTERNAL_0c9fc815_4_k_cu_8cfcc0b54cuda3std6ranges3__45__cpo4swapE - _ZN34_INTERNAL_0c9fc815_4_k_cu_8cfcc0b54cuda3std6ranges3__45__cpo4nextE)
_ZN34_INTERNAL_0c9fc815_4_k_cu_8cfcc0b54cuda3std6ranges3__45__cpo4nextE:
	.zero		1
	.type		_ZN34_INTERNAL_0c9fc815_4_k_cu_8cfcc0b54cuda3std6ranges3__45__cpo4swapE,@object
	.size		_ZN34_INTERNAL_0c9fc815_4_k_cu_8cfcc0b54cuda3std6ranges3__45__cpo4swapE,(_ZN34_INTERNAL_0c9fc815_4_k_cu_8cfcc0b56thrust24THRUST_300001_SM_1000_NS8cuda_cub10par_nosyncE - _ZN34_INTERNAL_0c9fc815_4_k_cu_8cfcc0b54cuda3std6ranges3__45__cpo4swapE)
_ZN34_INTERNAL_0c9fc815_4_k_cu_8cfcc0b54cuda3std6ranges3__45__cpo4swapE:
	.zero		1
	.type		_ZN34_INTERNAL_0c9fc815_4_k_cu_8cfcc0b56thrust24THRUST_300001_SM_1000_NS8cuda_cub10par_nosyncE,@object
	.size		_ZN34_INTERNAL_0c9fc815_4_k_cu_8cfcc0b56thrust24THRUST_300001_SM_1000_NS8cuda_cub10par_nosyncE,(_ZN34_INTERNAL_0c9fc815_4_k_cu_8cfcc0b56thrust24THRUST_300001_SM_1000_NS12placeholders2_9E - _ZN34_INTERNAL_0c9fc815_4_k_cu_8cfcc0b56thrust24THRUST_300001_SM_1000_NS8cuda_cub10par_nosyncE)
_ZN34_INTERNAL_0c9fc815_4_k_cu_8cfcc0b56thrust24THRUST_300001_SM_1000_NS8cuda_cub10par_nosyncE:
	.zero		1
	.type		_ZN34_INTERNAL_0c9fc815_4_k_cu_8cfcc0b56thrust24THRUST_300001_SM_1000_NS12placeholders2_9E,@object
	.size		_ZN34_INTERNAL_0c9fc815_4_k_cu_8cfcc0b56thrust24THRUST_300001_SM_1000_NS12placeholders2_9E,(_ZN34_INTERNAL_0c9fc815_4_k_cu_8cfcc0b54cuda3std3__436_GLOBAL__N__0c9fc815_4_k_cu_8cfcc0b56ignoreE - _ZN34_INTERNAL_0c9fc815_4_k_cu_8cfcc0b56thrust24THRUST_300001_SM_1000_NS12placeholders2_9E)
_ZN34_INTERNAL_0c9fc815_4_k_cu_8cfcc0b56thrust24THRUST_300001_SM_1000_NS12placeholders2_9E:
	.zero		1
	.type		_ZN34_INTERNAL_0c9fc815_4_k_cu_8cfcc0b54cuda3std3__436_GLOBAL__N__0c9fc815_4_k_cu_8cfcc0b56ignoreE,@object
	.size		_ZN34_INTERNAL_0c9fc815_4_k_cu_8cfcc0b54cuda3std3__436_GLOBAL__N__0c9fc815_4_k_cu_8cfcc0b56ignoreE,(_ZN34_INTERNAL_0c9fc815_4_k_cu_8cfcc0b54cuda3std6ranges3__45__cpo4dataE - _ZN34_INTERNAL_0c9fc815_4_k_cu_8cfcc0b54cuda3std3__436_GLOBAL__N__0c9fc815_4_k_cu_8cfcc0b56ignoreE)
_ZN34_INTERNAL_0c9fc815_4_k_cu_8cfcc0b54cuda3std3__436_GLOBAL__N__0c9fc815_4_k_cu_8cfcc0b56ignoreE:
	.zero		1
	.type		_ZN34_INTERNAL_0c9fc815_4_k_cu_8cfcc0b54cuda3std6ranges3__45__cpo4dataE,@object
	.size		_ZN34_INTERNAL_0c9fc815_4_k_cu_8cfcc0b54cuda3std6ranges3__45__cpo4dataE,(_ZN34_INTERNAL_0c9fc815_4_k_cu_8cfcc0b56thrust24THRUST_300001_SM_1000_NS12placeholders2_1E - _ZN34_INTERNAL_0c9fc815_4_k_cu_8cfcc0b54cuda3std6ranges3__45__cpo4dataE)
_ZN34_INTERNAL_0c9fc815_4_k_cu_8cfcc0b54cuda3std6ranges3__45__cpo4dataE:
	.zero		1
	.type		_ZN34_INTERNAL_0c9fc815_4_k_cu_8cfcc0b56thrust24THRUST_300001_SM_1000_NS12placeholders2_1E,@object
	.size		_ZN34_INTERNAL_0c9fc815_4_k_cu_8cfcc0b56thrust24THRUST_300001_SM_1000_NS12placeholders2_1E,(_ZN34_INTERNAL_0c9fc815_4_k_cu_8cfcc0b54cuda3std3__45__cpo5beginE - _ZN34_INTERNAL_0c9fc815_4_k_cu_8cfcc0b56thrust24THRUST_300001_SM_1000_NS12placeholders2_1E)
_ZN34_INTERNAL_0c9fc815_4_k_cu_8cfcc0b56thrust24THRUST_300001_SM_1000_NS12placeholders2_1E:
	.zero		1
	.type		_ZN34_INTERNAL_0c9fc815_4_k_cu_8cfcc0b54cuda3std3__45__cpo5beginE,@object
	.size		_ZN34_INTERNAL_0c9fc815_4_k_cu_8cfcc0b54cuda3std3__45__cpo5beginE,(_ZN34_INTERNAL_0c9fc815_4_k_cu_8cfcc0b54cuda3std6ranges3__45__cpo5beginE - _ZN34_INTERNAL_0c9fc815_4_k_cu_8cfcc0b54cuda3std3__45__cpo5beginE)
_ZN34_INTERNAL_0c9fc815_4_k_cu_8cfcc0b54cuda3std3__45__cpo5beginE:
	.zero		1
	.type		_ZN34_INTERNAL_0c9fc815_4_k_cu_8cfcc0b54cuda3std6ranges3__45__cpo5beginE,@object
	.size		_ZN34_INTERNAL_0c9fc815_4_k_cu_8cfcc0b54cuda3std6ranges3__45__cpo5beginE,(_ZN34_INTERNAL_0c9fc815_4_k_cu_8cfcc0b56thrust24THRUST_300001_SM_1000_NS12placeholders2_5E - _ZN34_INTERNAL_0c9fc815_4_k_cu_8cfcc0b54cuda3std6ranges3__45__cpo5beginE)
_ZN34_INTERNAL_0c9fc815_4_k_cu_8cfcc0b54cuda3std6ranges3__45__cpo5beginE:
	.zero		1
	.type		_ZN34_INTERNAL_0c9fc815_4_k_cu_8cfcc0b56thrust24THRUST_300001_SM_1000_NS12placeholders2_5E,@object
	.size		_ZN34_INTERNAL_0c9fc815_4_k_cu_8cfcc0b56thrust24THRUST_300001_SM_1000_NS12placeholders2_5E,(_ZN34_INTERNAL_0c9fc815_4_k_cu_8cfcc0b54cuda3std3__45__cpo6rbeginE - _ZN34_INTERNAL_0c9fc815_4_k_cu_8cfcc0b56thrust24THRUST_300001_SM_1000_NS12placeholders2_5E)
_ZN34_INTERNAL_0c9fc815_4_k_cu_8cfcc0b56thrust24THRUST_300001_SM_1000_NS12placeholders2_5E:
	.zero		1
	.type		_ZN34_INTERNAL_0c9fc815_4_k_cu_8cfcc0b54cuda3std3__45__cpo6rbeginE,@object
	.size		_ZN34_INTERNAL_0c9fc815_4_k_cu_8cfcc0b54cuda3std3__45__cpo6rbeginE,(_ZN34_INTERNAL_0c9fc815_4_k_cu_8cfcc0b54cuda3std6ranges3__45__cpo7advanceE - _ZN34_INTERNAL_0c9fc815_4_k_cu_8cfcc0b54cuda3std3__45__cpo6rbeginE)
_ZN34_INTERNAL_0c9fc815_4_k_cu_8cfcc0b54cuda3std3__45__cpo6rbeginE:
	.zero		1
	.type		_ZN34_INTERNAL_0c9fc815_4_k_cu_8cfcc0b54cuda3std6ranges3__45__cpo7advanceE,@object
	.size		_ZN34_INTERNAL_0c9fc815_4_k_cu_8cfcc0b54cuda3std6ranges3__45__cpo7advanceE,(_ZN34_INTERNAL_0c9fc815_4_k_cu_8cfcc0b54cuda3std3__47nulloptE - _ZN34_INTERNAL_0c9fc815_4_k_cu_8cfcc0b54cuda3std6ranges3__45__cpo7advanceE)
_ZN34_INTERNAL_0c9fc815_4_k_cu_8cfcc0b54cuda3std6ranges3__45__cpo7advanceE:
	.zero		1
	.type		_ZN34_INTERNAL_0c9fc815_4_k_cu_8cfcc0b54cuda3std3__47nulloptE,@object
	.size		_ZN34_INTERNAL_0c9fc815_4_k_cu_8cfcc0b54cuda3std3__47nulloptE,(_ZN34_INTERNAL_0c9fc815_4_k_cu_8cfcc0b54cuda3std6ranges3__45__cpo8distanceE - _ZN34_INTERNAL_0c9fc815_4_k_cu_8cfcc0b54cuda3std3__47nulloptE)
_ZN34_INTERNAL_0c9fc815_4_k_cu_8cfcc0b54cuda3std3__47nulloptE:
	.zero		1
	.type		_ZN34_INTERNAL_0c9fc815_4_k_cu_8cfcc0b54cuda3std6ranges3__45__cpo8distanceE,@object
	.size		_ZN34_INTERNAL_0c9fc815_4_k_cu_8cfcc0b54cuda3std6ranges3__45__cpo8distanceE,(_ZN34_INTERNAL_0c9fc815_4_k_cu_8cfcc0b56thrust24THRUST_300001_SM_1000_NS12placeholders3_10E - _ZN34_INTERNAL_0c9fc815_4_k_cu_8cfcc0b54cuda3std6ranges3__45__cpo8distanceE)
_ZN34_INTERNAL_0c9fc815_4_k_cu_8cfcc0b54cuda3std6ranges3__45__cpo8distanceE:
	.zero		1
	.type		_ZN34_INTERNAL_0c9fc815_4_k_cu_8cfcc0b56thrust24THRUST_300001_SM_1000_NS12placeholders3_10E,@object
	.size		_ZN34_INTERNAL_0c9fc815_4_k_cu_8cfcc0b56thrust24THRUST_300001_SM_1000_NS12placeholders3_10E,(_ZN34_INTERNAL_0c9fc815_4_k_cu_8cfcc0b54cuda3std3__419piecewise_constructE - _ZN34_INTERNAL_0c9fc815_4_k_cu_8cfcc0b56thrust24THRUST_300001_SM_1000_NS12placeholders3_10E)
_ZN34_INTERNAL_0c9fc815_4_k_cu_8cfcc0b56thrust24THRUST_300001_SM_1000_NS12placeholders3_10E:
	.zero		1
	.type		_ZN34_INTERNAL_0c9fc815_4_k_cu_8cfcc0b54cuda3std3__419piecewise_constructE,@object
	.size		_ZN34_INTERNAL_0c9fc815_4_k_cu_8cfcc0b54cuda3std3__419piecewise_constructE,(_ZN34_INTERNAL_0c9fc815_4_k_cu_8cfcc0b54cuda3std6ranges3__45__cpo5cdataE - _ZN34_INTERNAL_0c9fc815_4_k_cu_8cfcc0b54cuda3std3__419piecewise_constructE)
_ZN34_INTERNAL_0c9fc815_4_k_cu_8cfcc0b54cuda3std3__419piecewise_constructE:
	.zero		1
	.type		_ZN34_INTERNAL_0c9fc815_4_k_cu_8cfcc0b54cuda3std6ranges3__45__cpo5cdataE,@object
	.size		_ZN34_INTERNAL_0c9fc815_4_k_cu_8cfcc0b54cuda3std6ranges3__45__cpo5cdataE,(_ZN34_INTERNAL_0c9fc815_4_k_cu_8cfcc0b56thrust24THRUST_300001_SM_1000_NS12placeholders2_2E - _ZN34_INTERNAL_0c9fc815_4_k_cu_8cfcc0b54cuda3std6ranges3__45__cpo5cdataE)
_ZN34_INTERNAL_0c9fc815_4_k_cu_8cfcc0b54cuda3std6ranges3__45__cpo5cdataE:
	.zero		1
	.type		_ZN34_INTERNAL_0c9fc815_4_k_cu_8cfcc0b56thrust24THRUST_300001_SM_1000_NS12placeholders2_2E,@object
	.size		_ZN34_INTERNAL_0c9fc815_4_k_cu_8cfcc0b56thrust24THRUST_300001_SM_1000_NS12placeholders2_2E,(_ZN34_INTERNAL_0c9fc815_4_k_cu_8cfcc0b54cuda3std3__45__cpo3endE - _ZN34_INTERNAL_0c9fc815_4_k_cu_8cfcc0b56thrust24THRUST_300001_SM_1000_NS12placeholders2_2E)
_ZN34_INTERNAL_0c9fc815_4_k_cu_8cfcc0b56thrust24THRUST_300001_SM_1000_NS12placeholders2_2E:
	.zero		1
	.type		_ZN34_INTERNAL_0c9fc815_4_k_cu_8cfcc0b54cuda3std3__45__cpo3endE,@object
	.size		_ZN34_INTERNAL_0c9fc815_4_k_cu_8cfcc0b54cuda3std3__45__cpo3endE,(_ZN34_INTERNAL_0c9fc815_4_k_cu_8cfcc0b54cuda3std6ranges3__45__cpo3endE - _ZN34_INTERNAL_0c9fc815_4_k_cu_8cfcc0b54cuda3std3__45__cpo3endE)
_ZN34_INTERNAL_0c9fc815_4_k_cu_8cfcc0b54cuda3std3__45__cpo3endE:
	.zero		1
	.type		_ZN34_INTERNAL_0c9fc815_4_k_cu_8cfcc0b54cuda3std6ranges3__45__cpo3endE,@object
	.size		_ZN34_INTERNAL_0c9fc815_4_k_cu_8cfcc0b54cuda3std6ranges3__45__cpo3endE,(_ZN34_INTERNAL_0c9fc815_4_k_cu_8cfcc0b56thrust24THRUST_300001_SM_1000_NS12placeholders2_6E - _ZN34_INTERNAL_0c9fc815_4_k_cu_8cfcc0b54cuda3std6ranges3__45__cpo3endE)
_ZN34_INTERNAL_0c9fc815_4_k_cu_8cfcc0b54cuda3std6ranges3__45__cpo3endE:
	.zero		1
	.type		_ZN34_INTERNAL_0c9fc815_4_k_cu_8cfcc0b56thrust24THRUST_300001_SM_1000_NS12placeholders2_6E,@object
	.size		_ZN34_INTERNAL_0c9fc815_4_k_cu_8cfcc0b56thrust24THRUST_300001_SM_1000_NS12placeholders2_6E,(_ZN34_INTERNAL_0c9fc815_4_k_cu_8cfcc0b54cuda3std3__45__cpo4rendE - _ZN34_INTERNAL_0c9fc815_4_k_cu_8cfcc0b56thrust24THRUST_300001_SM_1000_NS12placeholders2_6E)
_ZN34_INTERNAL_0c9fc815_4_k_cu_8cfcc0b56thrust24THRUST_300001_SM_1000_NS12placeholders2_6E:
	.zero		1
	.type		_ZN34_INTERNAL_0c9fc815_4_k_cu_8cfcc0b54cuda3std3__45__cpo4rendE,@object
	.size		_ZN34_INTERNAL_0c9fc815_4_k_cu_8cfcc0b54cuda3std3__45__cpo4rendE,(_ZN34_INTERNAL_0c9fc815_4_k_cu_8cfcc0b54cuda3std6ranges3__45__cpo9iter_swapE - _ZN34_INTERNAL_0c9fc815_4_k_cu_8cfcc0b54cuda3std3__45__cpo4rendE)
_ZN34_INTERNAL_0c9fc815_4_k_cu_8cfcc0b54cuda3std3__45__cpo4rendE:
	.zero		1
	.type		_ZN34_INTERNAL_0c9fc815_4_k_cu_8cfcc0b54cuda3std6ranges3__45__cpo9iter_swapE,@object
	.size		_ZN34_INTERNAL_0c9fc815_4_k_cu_8cfcc0b54cuda3std6ranges3__45__cpo9iter_swapE,(_ZN34_INTERNAL_0c9fc815_4_k_cu_8cfcc0b54cuda3std3__48unexpectE - _ZN34_INTERNAL_0c9fc815_4_k_cu_8cfcc0b54cuda3std6ranges3__45__cpo9iter_swapE)
_ZN34_INTERNAL_0c9fc815_4_k_cu_8cfcc0b54cuda3std6ranges3__45__cpo9iter_swapE:
	.zero		1
	.type		_ZN34_INTERNAL_0c9fc815_4_k_cu_8cfcc0b54cuda3std3__48unexpectE,@object
	.size		_ZN34_INTERNAL_0c9fc815_4_k_cu_8cfcc0b54cuda3std3__48unexpectE,(_ZN34_INTERNAL_0c9fc815_4_k_cu_8cfcc0b56thrust24THRUST_300001_SM_1000_NS8cuda_cub3parE - _ZN34_INTERNAL_0c9fc815_4_k_cu_8cfcc0b54cuda3std3__48unexpectE)
_ZN34_INTERNAL_0c9fc815_4_k_cu_8cfcc0b54cuda3std3__48unexpectE:
	.zero		1
	.type		_ZN34_INTERNAL_0c9fc815_4_k_cu_8cfcc0b56thrust24THRUST_300001_SM_1000_NS8cuda_cub3parE,@object
	.size		_ZN34_INTERNAL_0c9fc815_4_k_cu_8cfcc0b56thrust24THRUST_300001_SM_1000_NS8cuda_cub3parE,(_ZN34_INTERNAL_0c9fc815_4_k_cu_8cfcc0b56thrust24THRUST_300001_SM_1000_NS12placeholders2_4E - _ZN34_INTERNAL_0c9fc815_4_k_cu_8cfcc0b56thrust24THRUST_300001_SM_1000_NS8cuda_cub3parE)
_ZN34_INTERNAL_0c9fc815_4_k_cu_8cfcc0b56thrust24THRUST_300001_SM_1000_NS8cuda_cub3parE:
	.zero		1
	.type		_ZN34_INTERNAL_0c9fc815_4_k_cu_8cfcc0b56thrust24THRUST_300001_SM_1000_NS12placeholders2_4E,@object
	.size		_ZN34_INTERNAL_0c9fc815_4_k_cu_8cfcc0b56thrust24THRUST_300001_SM_1000_NS12placeholders2_4E,(_ZN34_INTERNAL_0c9fc815_4_k_cu_8cfcc0b54cuda3std3__45__cpo4cendE - _ZN34_INTERNAL_0c9fc815_4_k_cu_8cfcc0b56thrust24THRUST_300001_SM_1000_NS12placeholders2_4E)
_ZN34_INTERNAL_0c9fc815_4_k_cu_8cfcc0b56thrust24THRUST_300001_SM_1000_NS12placeholders2_4E:
	.zero		1
	.type		_ZN34_INTERNAL_0c9fc815_4_k_cu_8cfcc0b54cuda3std3__45__cpo4cendE,@object
	.size		_ZN34_INTERNAL_0c9fc815_4_k_cu_8cfcc0b54cuda3std3__45__cpo4cendE,(_ZN34_INTERNAL_0c9fc815_4_k_cu_8cfcc0b54cuda3std6ranges3__45__cpo4cendE - _ZN34_INTERNAL_0c9fc815_4_k_cu_8cfcc0b54cuda3std3__45__cpo4cendE)
_ZN34_INTERNAL_0c9fc815_4_k_cu_8cfcc0b54cuda3std3__45__cpo4cendE:
	.zero		1
	.type		_ZN34_INTERNAL_0c9fc815_4_k_cu_8cfcc0b54cuda3std6ranges3__45__cpo4cendE,@object
	.size		_ZN34_INTERNAL_0c9fc815_4_k_cu_8cfcc0b54cuda3std6ranges3__45__cpo4cendE,(_ZN34_INTERNAL_0c9fc815_4_k_cu_8cfcc0b54cuda3std3__420unreachable_sentinelE - _ZN34_INTERNAL_0c9fc815_4_k_cu_8cfcc0b54cuda3std6ranges3__45__cpo4cendE)
_ZN34_INTERNAL_0c9fc815_4_k_cu_8cfcc0b54cuda3std6ranges3__45__cpo4cendE:
	.zero		1
	.type		_ZN34_INTERNAL_0c9fc815_4_k_cu_8cfcc0b54cuda3std3__420unreachable_sentinelE,@object
	.size		_ZN34_INTERNAL_0c9fc815_4_k_cu_8cfcc0b54cuda3std3__420unreachable_sentinelE,(_ZN34_INTERNAL_0c9fc815_4_k_cu_8cfcc0b54cuda3std6ranges3__45__cpo5ssizeE - _ZN34_INTERNAL_0c9fc815_4_k_cu_8cfcc0b54cuda3std3__420unreachable_sentinelE)
_ZN34_INTERNAL_0c9fc815_4_k_cu_8cfcc0b54cuda3std3__420unreachable_sentinelE:
	.zero		1
	.type		_ZN34_INTERNAL_0c9fc815_4_k_cu_8cfcc0b54cuda3std6ranges3__45__cpo5ssizeE,@object
	.size		_ZN34_INTERNAL_0c9fc815_4_k_cu_8cfcc0b54cuda3std6ranges3__45__cpo5ssizeE,(_ZN34_INTERNAL_0c9fc815_4_k_cu_8cfcc0b56thrust24THRUST_300001_SM_1000_NS12placeholders2_8E - _ZN34_INTERNAL_0c9fc815_4_k_cu_8cfcc0b54cuda3std6ranges3__45__cpo5ssizeE)
_ZN34_INTERNAL_0c9fc815_4_k_cu_8cfcc0b54cuda3std6ranges3__45__cpo5ssizeE:
	.zero		1
	.type		_ZN34_INTERNAL_0c9fc815_4_k_cu_8cfcc0b56thrust24THRUST_300001_SM_1000_NS12placeholders2_8E,@object
	.size		_ZN34_INTERNAL_0c9fc815_4_k_cu_8cfcc0b56thrust24THRUST_300001_SM_1000_NS12placeholders2_8E,(_ZN34_INTERNAL_0c9fc815_4_k_cu_8cfcc0b54cuda3std3__45__cpo5crendE - _ZN34_INTERNAL_0c9fc815_4_k_cu_8cfcc0b56thrust24THRUST_300001_SM_1000_NS12placeholders2_8E)
_ZN34_INTERNAL_0c9fc815_4_k_cu_8cfcc0b56thrust24THRUST_300001_SM_1000_NS12placeholders2_8E:
	.zero		1
	.type		_ZN34_INTERNAL_0c9fc815_4_k_cu_8cfcc0b54cuda3std3__45__cpo5crendE,@object
	.size		_ZN34_INTERNAL_0c9fc815_4_k_cu_8cfcc0b54cuda3std3__45__cpo5crendE,(_ZN34_INTERNAL_0c9fc815_4_k_cu_8cfcc0b54cuda3std6ranges3__45__cpo4prevE - _ZN34_INTERNAL_0c9fc815_4_k_cu_8cfcc0b54cuda3std3__45__cpo5crendE)
_ZN34_INTERNAL_0c9fc815_4_k_cu_8cfcc0b54cuda3std3__45__cpo5crendE:
	.zero		1
	.type		_ZN34_INTERNAL_0c9fc815_4_k_cu_8cfcc0b54cuda3std6ranges3__45__cpo4prevE,@object
	.size		_ZN34_INTERNAL_0c9fc815_4_k_cu_8cfcc0b54cuda3std6ranges3__45__cpo4prevE,(_ZN34_INTERNAL_0c9fc815_4_k_cu_8cfcc0b54cuda3std6ranges3__45__cpo9iter_moveE - _ZN34_INTERNAL_0c9fc815_4_k_cu_8cfcc0b54cuda3std6ranges3__45__cpo4prevE)
_ZN34_INTERNAL_0c9fc815_4_k_cu_8cfcc0b54cuda3std6ranges3__45__cpo4prevE:
	.zero		1
	.type		_ZN34_INTERNAL_0c9fc815_4_k_cu_8cfcc0b54cuda3std6ranges3__45__cpo9iter_moveE,@object
	.size		_ZN34_INTERNAL_0c9fc815_4_k_cu_8cfcc0b54cuda3std6ranges3__45__cpo9iter_moveE,(_ZN34_INTERNAL_0c9fc815_4_k_cu_8cfcc0b56thrust24THRUST_300001_SM_1000_NS6system6detail10sequential3seqE - _ZN34_INTERNAL_0c9fc815_4_k_cu_8cfcc0b54cuda3std6ranges3__45__cpo9iter_moveE)
_ZN34_INTERNAL_0c9fc815_4_k_cu_8cfcc0b54cuda3std6ranges3__45__cpo9iter_moveE:
	.zero		1
	.type		_ZN34_INTERNAL_0c9fc815_4_k_cu_8cfcc0b56thrust24THRUST_300001_SM_1000_NS6system6detail10sequential3seqE,@object
	.size		_ZN34_INTERNAL_0c9fc815_4_k_cu_8cfcc0b56thrust24THRUST_300001_SM_1000_NS6system6detail10sequential3seqE,(.L_31 - _ZN34_INTERNAL_0c9fc815_4_k_cu_8cfcc0b56thrust24THRUST_300001_SM_1000_NS6system6detail10sequential3seqE)
_ZN34_INTERNAL_0c9fc815_4_k_cu_8cfcc0b56thrust24THRUST_300001_SM_1000_NS6system6detail10sequential3seqE:
	.zero		1
.L_31:


//--------------------- .nv.shared._Z13stripLabelingPKbPjiii --------------------------
	.section	.nv.shared._Z13stripLabelingPKbPjiii,"aw",@nobits
	.sectionflags	@""
	.align	4
.nv.shared._Z13stripLabelingPKbPjiii:
	.zero		1552


//--------------------- .nv.constant0._ZN3cub18CUB_300001_SM_10006detail8for_each13static_kernelINS2_12policy_hub_t12policy_500_tEmN6thrust24THRUST_300001_SM_1000_NS8cuda_cub20__uninitialized_fill7functorINS7_10device_ptrIjEEjEEEEvT0_T1_ --------------------------
	.section	.nv.constant0._ZN3cub18CUB_300001_SM_10006detail8for_each13static_kernelINS2_12policy_hub_t12policy_500_tEmN6thrust24THRUST_300001_SM_1000_NS8cuda_cub20__uninitialized_fill7functorINS7_10device_ptrIjEEjEEEEvT0_T1_,"a",@progbits
	.sectionflags	@""
	.align	4
.nv.constant0._ZN3cub18CUB_300001_SM_10006detail8for_each13static_kernelINS2_12policy_hub_t12policy_500_tEmN6thrust24THRUST_300001_SM_1000_NS8cuda_cub20__uninitialized_fill7functorINS7_10device_ptrIjEEjEEEEvT0_T1_:
	.zero		920


//--------------------- .nv.constant0._ZN3cub18CUB_300001_SM_10006detail11EmptyKernelIvEEvv --------------------------
	.section	.nv.constant0._ZN3cub18CUB_300001_SM_10006detail11EmptyKernelIvEEvv,"a",@progbits
	.sectionflags	@""
	.align	4
.nv.constant0._ZN3cub18CUB_300001_SM_10006detail11EmptyKernelIvEEvv:
	.zero		896


//--------------------- .nv.constant0._Z16relabelingKernelPKbPjii --------------------------
	.section	.nv.constant0._Z16relabelingKernelPKbPjii,"a",@progbits
	.sectionflags	@""
	.align	4
.nv.constant0._Z16relabelingKernelPKbPjii:
	.zero		920


//--------------------- .nv.constant0._Z21relabelingAndFeaturesPjPKbS_S_iii --------------------------
	.section	.nv.constant0._Z21relabelingAndFeaturesPjPKbS_S_iii,"a",@progbits
	.sectionflags	@""
	.align	4
.nv.constant0._Z21relabelingAndFeaturesPjPKbS_S_iii:
	.zero		940


//--------------------- .nv.constant0._Z13borderMergingPKbPjiii --------------------------
	.section	.nv.constant0._Z13borderMergingPKbPjiii,"a",@progbits
	.sectionflags	@""
	.align	4
.nv.constant0._Z13borderMergingPKbPjiii:
	.zero		924


//--------------------- .nv.constant0._Z13stripLabelingPKbPjiii --------------------------
	.section	.nv.constant0._Z13stripLabelingPKbPjiii,"a",@progbits
	.sectionflags	@""
	.align	4
.nv.constant0._Z13stripLabelingPKbPjiii:
	.zero		924


//--------------------- SYMBOLS --------------------------

	.type		.nv.reservedSmem.offset0,@object
	.size		.nv.reservedSmem.offset0,0x4
	.type		.nv.reservedSmem.cap,@object
	.size		.nv.reservedSmem.cap,0x4
	.type		vprintf,@function
